	.target	sm_100a

	.elftype	@"ET_EXEC"


//--------------------- .note.nv.tkinfo           --------------------------
	.section	.note.nv.tkinfo,"",@"SHT_NOTE"
	.sectionflags	@"SHF_NOTE_NV_TKINFO"
	.tkinfo
        /*0018*/ 	.word	0x00000002
        /*0030*/ 	.string	""
        /*0030*/ 	.string	"ptxas"
        /*0030*/ 	.string	"Cuda compilation tools, release 13.0, V13.0.88"
        /*0030*/ 	.string	"Build cuda_13.0.r13.0/compiler.36424714_0"
        /*0030*/ 	.string	"-arch sm_100a -m 64 "



//--------------------- .note.nv.cuinfo           --------------------------
	.section	.note.nv.cuinfo,"",@"SHT_NOTE"
	.sectionflags	@"SHF_NOTE_NV_CUINFO"
        /*0018*/ 	.short	0x0002
        /*001a*/ 	.short	0x0064
        /*001c*/ 	.short	0x0082
	.zero		2


//--------------------- .nv.info                  --------------------------
	.section	.nv.info,"",@"SHT_CUDA_INFO"
	.align	4


	//----- nvinfo : EIATTR_REGCOUNT
	.align		4
        /*0000*/ 	.byte	0x04, 0x2f
        /*0002*/ 	.short	(.L_19 - .L_18)
	.align		4
.L_18:
        /*0004*/ 	.word	index@(_ZN7cutlass13device_kernelINS_4gemm6kernel13GemmUniversalIN4cute5tupleIJiiiiEEENS1_10collective13CollectiveMmaINS1_35MainloopSm100TmaUmmaWarpSpecializedILi34ELi2ELi4ENS5_IJNS4_1CILi1EEESB_SB_EEEEENS5_IJNSA_ILi64EEENSA_ILi128EEENSA_ILi32EEEEEENS_12float_e4m3_tENS5_IJlSB_lEEESI_SJ_NS4_8TiledMMAINS4_8MMA_AtomIJNS4_10MMA_TraitsINS4_19SM100_MMA_F8F6F4_SSEJSI_SI_fSE_SF_NS4_17integral_constantINS4_4UMMA5MajorELSQ_0EEESR_NSO_INSP_7ScaleInELSS_0EEEST_EEEEEENS4_6LayoutISC_NS5_IJNSA_ILi0EEESX_SX_EEEEENS5_IJNS4_10UnderscoreES10_S10_EEEEENS4_13SM90_TMA_LOADENS4_14ComposedLayoutINS4_7SwizzleILi1ELi4ELi3EEENS4_18smem_ptr_flag_bitsILi8EEENSW_INS5_IJNSA_ILi8EEESG_EEENS5_IJSG_SB_EEEEEEEvNS4_8identityES13_S1D_vS1E_EENS_8epilogue10collective18CollectiveEpilogueINS1G_23Sm100TmaWarpSpecializedILi2ELi2ELi32ELb0ELb0EEEJSH_NS5_IJNSW_ISE_SB_EES1L_EEESI_SJ_SI_SJ_NS1G_6fusion15FusionCallbacksIS1K_NS1N_17LinearCombinationISI_fSI_fLNS_15FloatRoundStyleE2EEESH_S1M_JEEENS4_5SM1004TMEM4LOAD26SM100_TMEM_LOAD_16dp32b32xES13_NS14_INS15_ILi2ELi4ELi3EEES18_NSW_INS5_IJS19_SE_EEENS5_IJSE_SB_EEEEEEENS4_39AutoVectorizingCopyWithAssumedAlignmentILi128EEENS4_14SM90_TMA_STOREES21_S23_S23_EEEvvEEEEvNT_6ParamsE)
        /*0008*/ 	.word	0x00000080


	//----- nvinfo : EIATTR_FRAME_SIZE
	.align		4
.L_19:
        /*000c*/ 	.byte	0x04, 0x11
        /*000e*/ 	.short	(.L_21 - .L_20)
	.align		4
.L_20:
        /*0010*/ 	.word	index@($__internal_2_$__cuda_sm10x_tcgen05_guardrail_trap_unallocated_columns_being_dealloced)
        /*0014*/ 	.word	0x00000000


	//----- nvinfo : EIATTR_FRAME_SIZE
	.align		4
.L_21:
        /*0018*/ 	.byte	0x04, 0x11
        /*001a*/ 	.short	(.L_23 - .L_22)
	.align		4
.L_22:
        /*001c*/ 	.word	index@($__internal_1_$__cuda_sm10x_tcgen05_guardrail_trap_phase_invalid_during_alloc)
        /*0020*/ 	.word	0x00000000


	//----- nvinfo : EIATTR_FRAME_SIZE
	.align		4
.L_23:
        /*0024*/ 	.byte	0x04, 0x11
        /*0026*/ 	.short	(.L_25 - .L_24)
	.align		4
.L_24:
        /*0028*/ 	.word	index@($__internal_0_$__cuda_sm10x_tcgen05_guardrail_trap_col_being_dealloced_not_returned_by_alloc)
        /*002c*/ 	.word	0x00000000


	//----- nvinfo : EIATTR_FRAME_SIZE
	.align		4
.L_25:
        /*0030*/ 	.byte	0x04, 0x11
        /*0032*/ 	.short	(.L_27 - .L_26)
	.align		4
.L_26:
        /*0034*/ 	.word	index@(_ZN7cutlass13device_kernelINS_4gemm6kernel13GemmUniversalIN4cute5tupleIJiiiiEEENS1_10collective13CollectiveMmaINS1_35MainloopSm100TmaUmmaWarpSpecializedILi34ELi2ELi4ENS5_IJNS4_1CILi1EEESB_SB_EEEEENS5_IJNSA_ILi64EEENSA_ILi128EEENSA_ILi32EEEEEENS_12float_e4m3_tENS5_IJlSB_lEEESI_SJ_NS4_8TiledMMAINS4_8MMA_AtomIJNS4_10MMA_TraitsINS4_19SM100_MMA_F8F6F4_SSEJSI_SI_fSE_SF_NS4_17integral_constantINS4_4UMMA5MajorELSQ_0EEESR_NSO_INSP_7ScaleInELSS_0EEEST_EEEEEENS4_6LayoutISC_NS5_IJNSA_ILi0EEESX_SX_EEEEENS5_IJNS4_10UnderscoreES10_S10_EEEEENS4_13SM90_TMA_LOADENS4_14ComposedLayoutINS4_7SwizzleILi1ELi4ELi3EEENS4_18smem_ptr_flag_bitsILi8EEENSW_INS5_IJNSA_ILi8EEESG_EEENS5_IJSG_SB_EEEEEEEvNS4_8identityES13_S1D_vS1E_EENS_8epilogue10collective18CollectiveEpilogueINS1G_23Sm100TmaWarpSpecializedILi2ELi2ELi32ELb0ELb0EEEJSH_NS5_IJNSW_ISE_SB_EES1L_EEESI_SJ_SI_SJ_NS1G_6fusion15FusionCallbacksIS1K_NS1N_17LinearCombinationISI_fSI_fLNS_15FloatRoundStyleE2EEESH_S1M_JEEENS4_5SM1004TMEM4LOAD26SM100_TMEM_LOAD_16dp32b32xES13_NS14_INS15_ILi2ELi4ELi3EEES18_NSW_INS5_IJS19_SE_EEENS5_IJSE_SB_EEEEEEENS4_39AutoVectorizingCopyWithAssumedAlignmentILi128EEENS4_14SM90_TMA_STOREES21_S23_S23_EEEvvEEEEvNT_6ParamsE)
        /*0038*/ 	.word	0x00000000


	//----- nvinfo : EIATTR_MIN_STACK_SIZE
	.align		4
.L_27:
        /*003c*/ 	.byte	0x04, 0x12
        /*003e*/ 	.short	(.L_29 - .L_28)
	.align		4
.L_28:
        /*0040*/ 	.word	index@(_ZN7cutlass13device_kernelINS_4gemm6kernel13GemmUniversalIN4cute5tupleIJiiiiEEENS1_10collective13CollectiveMmaINS1_35MainloopSm100TmaUmmaWarpSpecializedILi34ELi2ELi4ENS5_IJNS4_1CILi1EEESB_SB_EEEEENS5_IJNSA_ILi64EEENSA_ILi128EEENSA_ILi32EEEEEENS_12float_e4m3_tENS5_IJlSB_lEEESI_SJ_NS4_8TiledMMAINS4_8MMA_AtomIJNS4_10MMA_TraitsINS4_19SM100_MMA_F8F6F4_SSEJSI_SI_fSE_SF_NS4_17integral_constantINS4_4UMMA5MajorELSQ_0EEESR_NSO_INSP_7ScaleInELSS_0EEEST_EEEEEENS4_6LayoutISC_NS5_IJNSA_ILi0EEESX_SX_EEEEENS5_IJNS4_10UnderscoreES10_S10_EEEEENS4_13SM90_TMA_LOADENS4_14ComposedLayoutINS4_7SwizzleILi1ELi4ELi3EEENS4_18smem_ptr_flag_bitsILi8EEENSW_INS5_IJNSA_ILi8EEESG_EEENS5_IJSG_SB_EEEEEEEvNS4_8identityES13_S1D_vS1E_EENS_8epilogue10collective18CollectiveEpilogueINS1G_23Sm100TmaWarpSpecializedILi2ELi2ELi32ELb0ELb0EEEJSH_NS5_IJNSW_ISE_SB_EES1L_EEESI_SJ_SI_SJ_NS1G_6fusion15FusionCallbacksIS1K_NS1N_17LinearCombinationISI_fSI_fLNS_15FloatRoundStyleE2EEESH_S1M_JEEENS4_5SM1004TMEM4LOAD26SM100_TMEM_LOAD_16dp32b32xES13_NS14_INS15_ILi2ELi4ELi3EEES18_NSW_INS5_IJS19_SE_EEENS5_IJSE_SB_EEEEEEENS4_39AutoVectorizingCopyWithAssumedAlignmentILi128EEENS4_14SM90_TMA_STOREES21_S23_S23_EEEvvEEEEvNT_6ParamsE)
        /*0044*/ 	.word	0x00000000
.L_29:


//--------------------- .nv.compat                --------------------------
	.section	.nv.compat,"",@"SHT_CUDA_COMPAT_INFO"
	.align	4
        /*0000*/ 	.byte	0x02, 0x09, 0x01, 0x00, 0x02, 0x02, 0x02, 0x00, 0x02, 0x05, 0x05, 0x00, 0x03, 0x07, 0x01, 0x01
        /*0010*/ 	.byte	0x02, 0x03, 0x01, 0x00, 0x02, 0x06, 0x01, 0x00, 0x04, 0x0b, 0x08, 0x00, 0x09, 0x00, 0x00, 0x00
        /*0020*/ 	.byte	0x00, 0x00, 0x00, 0x00


//--------------------- .nv.info._ZN7cutlass13device_kernelINS_4gemm6kernel13GemmUniversalIN4cute5tupleIJiiiiEEENS1_10collective13CollectiveMmaINS1_35MainloopSm100TmaUmmaWarpSpecializedILi34ELi2ELi4ENS5_IJNS4_1CILi1EEESB_SB_EEEEENS5_IJNSA_ILi64EEENSA_ILi128EEENSA_ILi32EEEEEENS_12float_e4m3_tENS5_IJlSB_lEEESI_SJ_NS4_8TiledMMAINS4_8MMA_AtomIJNS4_10MMA_TraitsINS4_19SM100_MMA_F8F6F4_SSEJSI_SI_fSE_SF_NS4_17integral_constantINS4_4UMMA5MajorELSQ_0EEESR_NSO_INSP_7ScaleInELSS_0EEEST_EEEEEENS4_6LayoutISC_NS5_IJNSA_ILi0EEESX_SX_EEEEENS5_IJNS4_10UnderscoreES10_S10_EEEEENS4_13SM90_TMA_LOADENS4_14ComposedLayoutINS4_7SwizzleILi1ELi4ELi3EEENS4_18smem_ptr_flag_bitsILi8EEENSW_INS5_IJNSA_ILi8EEESG_EEENS5_IJSG_SB_EEEEEEEvNS4_8identityES13_S1D_vS1E_EENS_8epilogue10collective18CollectiveEpilogueINS1G_23Sm100TmaWarpSpecializedILi2ELi2ELi32ELb0ELb0EEEJSH_NS5_IJNSW_ISE_SB_EES1L_EEESI_SJ_SI_SJ_NS1G_6fusion15FusionCallbacksIS1K_NS1N_17LinearCombinationISI_fSI_fLNS_15FloatRoundStyleE2EEESH_S1M_JEEENS4_5SM1004TMEM4LOAD26SM100_TMEM_LOAD_16dp32b32xES13_NS14_INS15_ILi2ELi4ELi3EEES18_NSW_INS5_IJS19_SE_EEENS5_IJSE_SB_EEEEEEENS4_39AutoVectorizingCopyWithAssumedAlignmentILi128EEENS4_14SM90_TMA_STOREES21_S23_S23_EEEvvEEEEvNT_6ParamsE --------------------------
	.section	.nv.info._ZN7cutlass13device_kernelINS_4gemm6kernel13GemmUniversalIN4cute5tupleIJiiiiEEENS1_10collective13CollectiveMmaINS1_35MainloopSm100TmaUmmaWarpSpecializedILi34ELi2ELi4ENS5_IJNS4_1CILi1EEESB_SB_EEEEENS5_IJNSA_ILi64EEENSA_ILi128EEENSA_ILi32EEEEEENS_12float_e4m3_tENS5_IJlSB_lEEESI_SJ_NS4_8TiledMMAINS4_8MMA_AtomIJNS4_10MMA_TraitsINS4_19SM100_MMA_F8F6F4_SSEJSI_SI_fSE_SF_NS4_17integral_constantINS4_4UMMA5MajorELSQ_0EEESR_NSO_INSP_7ScaleInELSS_0EEEST_EEEEEENS4_6LayoutISC_NS5_IJNSA_ILi0EEESX_SX_EEEEENS5_IJNS4_10UnderscoreES10_S10_EEEEENS4_13SM90_TMA_LOADENS4_14ComposedLayoutINS4_7SwizzleILi1ELi4ELi3EEENS4_18smem_ptr_flag_bitsILi8EEENSW_INS5_IJNSA_ILi8EEESG_EEENS5_IJSG_SB_EEEEEEEvNS4_8identityES13_S1D_vS1E_EENS_8epilogue10collective18CollectiveEpilogueINS1G_23Sm100TmaWarpSpecializedILi2ELi2ELi32ELb0ELb0EEEJSH_NS5_IJNSW_ISE_SB_EES1L_EEESI_SJ_SI_SJ_NS1G_6fusion15FusionCallbacksIS1K_NS1N_17LinearCombinationISI_fSI_fLNS_15FloatRoundStyleE2EEESH_S1M_JEEENS4_5SM1004TMEM4LOAD26SM100_TMEM_LOAD_16dp32b32xES13_NS14_INS15_ILi2ELi4ELi3EEES18_NSW_INS5_IJS19_SE_EEENS5_IJSE_SB_EEEEEEENS4_39AutoVectorizingCopyWithAssumedAlignmentILi128EEENS4_14SM90_TMA_STOREES21_S23_S23_EEEvvEEEEvNT_6ParamsE,"",@"SHT_CUDA_INFO"
	.sectionflags	@""
	.align	4


	//----- nvinfo : EIATTR_CUDA_API_VERSION
	.align		4
        /*0000*/ 	.byte	0x04, 0x37
        /*0002*/ 	.short	(.L_31 - .L_30)
.L_30:
        /*0004*/ 	.word	0x00000082


	//----- nvinfo : EIATTR_KPARAM_INFO
	.align		4
.L_31:
        /*0008*/ 	.byte	0x04, 0x17
        /*000a*/ 	.short	(.L_33 - .L_32)
.L_32:
        /*000c*/ 	.word	0x00000000
        /*0010*/ 	.short	0x0000
        /*0012*/ 	.short	0x0000
        /*0014*/ 	.byte	0x00, 0xf0, 0x01, 0x20


	//----- nvinfo : EIATTR_AT_ENTRY_FRAGMENTS
	.align		4
.L_33:
        /*0018*/ 	.byte	0x04, 0x4f
        /*001a*/ 	.short	(.L_35 - .L_34)


	//   ....[0]....
.L_34:
        /*001c*/ 	.word	0x00000006


	//----- nvinfo : EIATTR_RESERVED_SMEM_USED
	.align		4
.L_35:
        /*0020*/ 	.byte	0x01, 0x41
	.zero		2


	//----- nvinfo : EIATTR_SPARSE_MMA_MASK
	.align		4
        /*0024*/ 	.byte	0x03, 0x50
        /*0026*/ 	.short	0x0000


	//----- nvinfo : EIATTR_TCGEN05_1CTA_USED
	.align		4
        /*0028*/ 	.byte	0x01, 0x51
	.zero		2


	//----- nvinfo : EIATTR_MAXREG_COUNT
	.align		4
        /*002c*/ 	.byte	0x03, 0x1b
        /*002e*/ 	.short	0x00ff


	//----- nvinfo : EIATTR_NUM_BARRIERS
	.align		4
        /*0030*/ 	.byte	0x02, 0x4c
        /*0032*/ 	.byte	0x07
	.zero		1


	//----- nvinfo : EIATTR_EXTERNS
	.align		4
        /*0034*/ 	.byte	0x04, 0x0f
        /*0036*/ 	.short	(.L_37 - .L_36)


	//   ....[0]....
	.align		4
.L_36:
        /*0038*/ 	.word	index@(__assertfail)


	//----- nvinfo : EIATTR_MERCURY_ISA_VERSION
	.align		4
.L_37:
        /*003c*/ 	.byte	0x03, 0x5f
        /*003e*/ 	.short	0x0101


	//----- nvinfo : EIATTR_INT_WARP_WIDE_INSTR_OFFSETS
	.align		4
        /*0040*/ 	.byte	0x04, 0x31
        /*0042*/ 	.short	(.L_39 - .L_38)


	//   ....[0]....
.L_38:
        /*0044*/ 	.word	0x000021a0


	//   ....[1]....
        /*0048*/ 	.word	0x00004be0


	//   ....[2]....
        /*004c*/ 	.word	0x00004c00


	//   ....[3]....
        /*0050*/ 	.word	0x00004c30


	//   ....[4]....
        /*0054*/ 	.word	0x00005560


	//   ....[5]....
        /*0058*/ 	.word	0x000055d0


	//   ....[6]....
        /*005c*/ 	.word	0x000057b0


	//   ....[7]....
        /*0060*/ 	.word	0x00005910


	//----- nvinfo : EIATTR_COOP_GROUP_MASK_REGIDS
	.align		4
.L_39:
        /*0064*/ 	.byte	0x04, 0x29
        /*0066*/ 	.short	(.L_41 - .L_40)


	//   ....[0]....
.L_40:
        /*0068*/ 	.word	0xffffffff


	//   ....[1]....
        /*006c*/ 	.word	0xffffffff


	//   ....[2]....
        /*0070*/ 	.word	0xffffffff


	//   ....[3]....
        /*0074*/ 	.word	0xffffffff


	//   ....[4]....
        /*0078*/ 	.word	0xffffffff


	//   ....[5]....
        /*007c*/ 	.word	0xffffffff


	//   ....[6]....
        /*0080*/ 	.word	0xffffffff


	//   ....[7]....
        /*0084*/ 	.word	0xffffffff


	//   ....[8]....
        /*0088*/ 	.word	0xffffffff


	//   ....[9]....
        /*008c*/ 	.word	0xffffffff


	//   ....[10]....
        /*0090*/ 	.word	0xffffffff


	//   ....[11]....
        /*0094*/ 	.word	0xffffffff


	//   ....[12]....
        /*0098*/ 	.word	0xffffffff


	//----- nvinfo : EIATTR_COOP_GROUP_INSTR_OFFSETS
	.align		4
.L_41:
        /*009c*/ 	.byte	0x04, 0x28
        /*009e*/ 	.short	(.L_43 - .L_42)


	//   ....[0]....
.L_42:
        /*00a0*/ 	.word	0x00000090


	//   ....[1]....
        /*00a4*/ 	.word	0x000004d0


	//   ....[2]....
        /*00a8*/ 	.word	0x00000a30


	//   ....[3]....
        /*00ac*/ 	.word	0x00000b90


	//   ....[4]....
        /*00b0*/ 	.word	0x00000c90


	//   ....[5]....
        /*00b4*/ 	.word	0x00000e00


	//   ....[6]....
        /*00b8*/ 	.word	0x00000fa0


	//   ....[7]....
        /*00bc*/ 	.word	0x00002080


	//   ....[8]....
        /*00c0*/ 	.word	0x00003f40


	//   ....[9]....
        /*00c4*/ 	.word	0x00004150


	//   ....[10]....
        /*00c8*/ 	.word	0x00004180


	//   ....[11]....
        /*00cc*/ 	.word	0x00004ac0


	//   ....[12]....
        /*00d0*/ 	.word	0x00004cf0


	//----- nvinfo : EIATTR_VRC_CTA_INIT_COUNT
	.align		4
.L_43:
        /*00d4*/ 	.byte	0x02, 0x4a
        /*00d6*/ 	.byte	0x80
	.zero		1


	//----- nvinfo : EIATTR_SYSCALL_OFFSETS
	.align		4
        /*00d8*/ 	.byte	0x04, 0x46
        /*00da*/ 	.short	(.L_45 - .L_44)


	//   ....[0]....
.L_44:
        /*00dc*/ 	.word	0x00006350


	//   ....[1]....
        /*00e0*/ 	.word	0x00006490


	//   ....[2]....
        /*00e4*/ 	.word	0x00006c90


	//   ....[3]....
        /*00e8*/ 	.word	0x00007a20


	//----- nvinfo : EIATTR_MBARRIER_INSTR_OFFSETS
	.align		4
.L_45:
        /*00ec*/ 	.byte	0x04, 0x39
        /*00ee*/ 	.short	(.L_47 - .L_46)


	//   ....[0]....
.L_46:
        /*00f0*/ 	.word	0x000005d0
        /*00f4*/ 	.word	0x000000ff
        /*00f8*/ 	.word	0x00000000
        /*00fc*/ 	.short	0x0100
        /*00fe*/ 	.byte	0x05
	.zero		1


	//   ....[1]....
        /*0100*/ 	.word	0x000005e0
        /*0104*/ 	.word	0x000000ff
        /*0108*/ 	.word	0x00000110
        /*010c*/ 	.short	0x0100
        /*010e*/ 	.byte	0x05
	.zero		1


	//   ....[2]....
        /*0110*/ 	.word	0x000005f0
        /*0114*/ 	.word	0x000000ff
        /*0118*/ 	.word	0x00000008
        /*011c*/ 	.short	0x0100
        /*011e*/ 	.byte	0x05
	.zero		1


	//   ....[3]....
        /*0120*/ 	.word	0x00000600
        /*0124*/ 	.word	0x000000ff
        /*0128*/ 	.word	0x00000118
        /*012c*/ 	.short	0x0100
        /*012e*/ 	.byte	0x05
	.zero		1


	//   ....[4]....
        /*0130*/ 	.word	0x00000610
        /*0134*/ 	.word	0x000000ff
        /*0138*/ 	.word	0x00000010
        /*013c*/ 	.short	0x0100
        /*013e*/ 	.byte	0x05
	.zero		1


	//   ....[5]....
        /*0140*/ 	.word	0x00000620
        /*0144*/ 	.word	0x000000ff
        /*0148*/ 	.word	0x00000120
        /*014c*/ 	.short	0x0100
        /*014e*/ 	.byte	0x05
	.zero		1


	//   ....[6]....
        /*0150*/ 	.word	0x00000630
        /*0154*/ 	.word	0x000000ff
        /*0158*/ 	.word	0x00000018
        /*015c*/ 	.short	0x0100
        /*015e*/ 	.byte	0x05
	.zero		1


	//   ....[7]....
        /*0160*/ 	.word	0x00000640
        /*0164*/ 	.word	0x000000ff
        /*0168*/ 	.word	0x00000128
        /*016c*/ 	.short	0x0100
        /*016e*/ 	.byte	0x05
	.zero		1


	//   ....[8]....
        /*0170*/ 	.word	0x00000650
        /*0174*/ 	.word	0x000000ff
        /*0178*/ 	.word	0x00000020
        /*017c*/ 	.short	0x0100
        /*017e*/ 	.byte	0x05
	.zero		1


	//   ....[9]....
        /*0180*/ 	.word	0x00000660
        /*0184*/ 	.word	0x000000ff
        /*0188*/ 	.word	0x00000130
        /*018c*/ 	.short	0x0100
        /*018e*/ 	.byte	0x05
	.zero		1


	//   ....[10]....
        /*0190*/ 	.word	0x00000670
        /*0194*/ 	.word	0x000000ff
        /*0198*/ 	.word	0x00000028
        /*019c*/ 	.short	0x0100
        /*019e*/ 	.byte	0x05
	.zero		1


	//   ....[11]....
        /*01a0*/ 	.word	0x00000680
        /*01a4*/ 	.word	0x000000ff
        /*01a8*/ 	.word	0x00000138
        /*01ac*/ 	.short	0x0100
        /*01ae*/ 	.byte	0x05
	.zero		1


	//   ....[12]....
        /*01b0*/ 	.word	0x00000690
        /*01b4*/ 	.word	0x000000ff
        /*01b8*/ 	.word	0x00000030
        /*01bc*/ 	.short	0x0100
        /*01be*/ 	.byte	0x05
	.zero		1


	//   ....[13]....
        /*01c0*/ 	.word	0x000006a0
        /*01c4*/ 	.word	0x000000ff
        /*01c8*/ 	.word	0x00000140
        /*01cc*/ 	.short	0x0100
        /*01ce*/ 	.byte	0x05
	.zero		1


	//   ....[14]....
        /*01d0*/ 	.word	0x000006b0
        /*01d4*/ 	.word	0x000000ff
        /*01d8*/ 	.word	0x00000038
        /*01dc*/ 	.short	0x0100
        /*01de*/ 	.byte	0x05
	.zero		1


	//   ....[15]....
        /*01e0*/ 	.word	0x000006c0
        /*01e4*/ 	.word	0x000000ff
        /*01e8*/ 	.word	0x00000148
        /*01ec*/ 	.short	0x0100
        /*01ee*/ 	.byte	0x05
	.zero		1


	//   ....[16]....
        /*01f0*/ 	.word	0x000006d0
        /*01f4*/ 	.word	0x000000ff
        /*01f8*/ 	.word	0x00000040
        /*01fc*/ 	.short	0x0100
        /*01fe*/ 	.byte	0x05
	.zero		1


	//   ....[17]....
        /*0200*/ 	.word	0x000006e0
        /*0204*/ 	.word	0x000000ff
        /*0208*/ 	.word	0x00000150
        /*020c*/ 	.short	0x0100
        /*020e*/ 	.byte	0x05
	.zero		1


	//   ....[18]....
        /*0210*/ 	.word	0x000006f0
        /*0214*/ 	.word	0x000000ff
        /*0218*/ 	.word	0x00000048
        /*021c*/ 	.short	0x0100
        /*021e*/ 	.byte	0x05
	.zero		1


	//   ....[19]....
        /*0220*/ 	.word	0x00000700
        /*0224*/ 	.word	0x000000ff
        /*0228*/ 	.word	0x00000158
        /*022c*/ 	.short	0x0100
        /*022e*/ 	.byte	0x05
	.zero		1


	//   ....[20]....
        /*0230*/ 	.word	0x00000710
        /*0234*/ 	.word	0x000000ff
        /*0238*/ 	.word	0x00000050
        /*023c*/ 	.short	0x0100
        /*023e*/ 	.byte	0x05
	.zero		1


	//   ....[21]....
        /*0240*/ 	.word	0x00000720
        /*0244*/ 	.word	0x000000ff
        /*0248*/ 	.word	0x00000160
        /*024c*/ 	.short	0x0100
        /*024e*/ 	.byte	0x05
	.zero		1


	//   ....[22]....
        /*0250*/ 	.word	0x00000730
        /*0254*/ 	.word	0x000000ff
        /*0258*/ 	.word	0x00000058
        /*025c*/ 	.short	0x0100
        /*025e*/ 	.byte	0x05
	.zero		1


	//   ....[23]....
        /*0260*/ 	.word	0x00000740
        /*0264*/ 	.word	0x000000ff
        /*0268*/ 	.word	0x00000168
        /*026c*/ 	.short	0x0100
        /*026e*/ 	.byte	0x05
	.zero		1


	//   ....[24]....
        /*0270*/ 	.word	0x00000750
        /*0274*/ 	.word	0x000000ff
        /*0278*/ 	.word	0x00000060
        /*027c*/ 	.short	0x0100
        /*027e*/ 	.byte	0x05
	.zero		1


	//   ....[25]....
        /*0280*/ 	.word	0x00000760
        /*0284*/ 	.word	0x000000ff
        /*0288*/ 	.word	0x00000170
        /*028c*/ 	.short	0x0100
        /*028e*/ 	.byte	0x05
	.zero		1


	//   ....[26]....
        /*0290*/ 	.word	0x00000770
        /*0294*/ 	.word	0x000000ff
        /*0298*/ 	.word	0x00000068
        /*029c*/ 	.short	0x0100
        /*029e*/ 	.byte	0x05
	.zero		1


	//   ....[27]....
        /*02a0*/ 	.word	0x00000780
        /*02a4*/ 	.word	0x000000ff
        /*02a8*/ 	.word	0x00000178
        /*02ac*/ 	.short	0x0100
        /*02ae*/ 	.byte	0x05
	.zero		1


	//   ....[28]....
        /*02b0*/ 	.word	0x00000790
        /*02b4*/ 	.word	0x000000ff
        /*02b8*/ 	.word	0x00000070
        /*02bc*/ 	.short	0x0100
        /*02be*/ 	.byte	0x05
	.zero		1


	//   ....[29]....
        /*02c0*/ 	.word	0x000007a0
        /*02c4*/ 	.word	0x000000ff
        /*02c8*/ 	.word	0x00000180
        /*02cc*/ 	.short	0x0100
        /*02ce*/ 	.byte	0x05
	.zero		1


	//   ....[30]....
        /*02d0*/ 	.word	0x000007b0
        /*02d4*/ 	.word	0x000000ff
        /*02d8*/ 	.word	0x00000078
        /*02dc*/ 	.short	0x0100
        /*02de*/ 	.byte	0x05
	.zero		1


	//   ....[31]....
        /*02e0*/ 	.word	0x000007c0
        /*02e4*/ 	.word	0x000000ff
        /*02e8*/ 	.word	0x00000188
        /*02ec*/ 	.short	0x0100
        /*02ee*/ 	.byte	0x05
	.zero		1


	//   ....[32]....
        /*02f0*/ 	.word	0x000007d0
        /*02f4*/ 	.word	0x000000ff
        /*02f8*/ 	.word	0x00000080
        /*02fc*/ 	.short	0x0100
        /*02fe*/ 	.byte	0x05
	.zero		1


	//   ....[33]....
        /*0300*/ 	.word	0x000007e0
        /*0304*/ 	.word	0x000000ff
        /*0308*/ 	.word	0x00000190
        /*030c*/ 	.short	0x0100
        /*030e*/ 	.byte	0x05
	.zero		1


	//   ....[34]....
        /*0310*/ 	.word	0x000007f0
        /*0314*/ 	.word	0x000000ff
        /*0318*/ 	.word	0x00000088
        /*031c*/ 	.short	0x0100
        /*031e*/ 	.byte	0x05
	.zero		1


	//   ....[35]....
        /*0320*/ 	.word	0x00000800
        /*0324*/ 	.word	0x000000ff
        /*0328*/ 	.word	0x00000198
        /*032c*/ 	.short	0x0100
        /*032e*/ 	.byte	0x05
	.zero		1


	//   ....[36]....
        /*0330*/ 	.word	0x00000810
        /*0334*/ 	.word	0x000000ff
        /*0338*/ 	.word	0x00000090
        /*033c*/ 	.short	0x0100
        /*033e*/ 	.byte	0x05
	.zero		1


	//   ....[37]....
        /*0340*/ 	.word	0x00000820
        /*0344*/ 	.word	0x000000ff
        /*0348*/ 	.word	0x000001a0
        /*034c*/ 	.short	0x0100
        /*034e*/ 	.byte	0x05
	.zero		1


	//   ....[38]....
        /*0350*/ 	.word	0x00000830
        /*0354*/ 	.word	0x000000ff
        /*0358*/ 	.word	0x00000098
        /*035c*/ 	.short	0x0100
        /*035e*/ 	.byte	0x05
	.zero		1


	//   ....[39]....
        /*0360*/ 	.word	0x00000840
        /*0364*/ 	.word	0x000000ff
        /*0368*/ 	.word	0x000001a8
        /*036c*/ 	.short	0x0100
        /*036e*/ 	.byte	0x05
	.zero		1


	//   ....[40]....
        /*0370*/ 	.word	0x00000850
        /*0374*/ 	.word	0x000000ff
        /*0378*/ 	.word	0x000000a0
        /*037c*/ 	.short	0x0100
        /*037e*/ 	.byte	0x05
	.zero		1


	//   ....[41]....
        /*0380*/ 	.word	0x00000860
        /*0384*/ 	.word	0x000000ff
        /*0388*/ 	.word	0x000001b0
        /*038c*/ 	.short	0x0100
        /*038e*/ 	.byte	0x05
	.zero		1


	//   ....[42]....
        /*0390*/ 	.word	0x00000870
        /*0394*/ 	.word	0x000000ff
        /*0398*/ 	.word	0x000000a8
        /*039c*/ 	.short	0x0100
        /*039e*/ 	.byte	0x05
	.zero		1


	//   ....[43]....
        /*03a0*/ 	.word	0x00000880
        /*03a4*/ 	.word	0x000000ff
        /*03a8*/ 	.word	0x000001b8
        /*03ac*/ 	.short	0x0100
        /*03ae*/ 	.byte	0x05
	.zero		1


	//   ....[44]....
        /*03b0*/ 	.word	0x00000890
        /*03b4*/ 	.word	0x000000ff
        /*03b8*/ 	.word	0x000000b0
        /*03bc*/ 	.short	0x0100
        /*03be*/ 	.byte	0x05
	.zero		1


	//   ....[45]....
        /*03c0*/ 	.word	0x000008a0
        /*03c4*/ 	.word	0x000000ff
        /*03c8*/ 	.word	0x000001c0
        /*03cc*/ 	.short	0x0100
        /*03ce*/ 	.byte	0x05
	.zero		1


	//   ....[46]....
        /*03d0*/ 	.word	0x000008b0
        /*03d4*/ 	.word	0x000000ff
        /*03d8*/ 	.word	0x000000b8
        /*03dc*/ 	.short	0x0100
        /*03de*/ 	.byte	0x05
	.zero		1


	//   ....[47]....
        /*03e0*/ 	.word	0x000008c0
        /*03e4*/ 	.word	0x000000ff
        /*03e8*/ 	.word	0x000001c8
        /*03ec*/ 	.short	0x0100
        /*03ee*/ 	.byte	0x05
	.zero		1


	//   ....[48]....
        /*03f0*/ 	.word	0x000008d0
        /*03f4*/ 	.word	0x000000ff
        /*03f8*/ 	.word	0x000000c0
        /*03fc*/ 	.short	0x0100
        /*03fe*/ 	.byte	0x05
	.zero		1


	//   ....[49]....
        /*0400*/ 	.word	0x000008e0
        /*0404*/ 	.word	0x000000ff
        /*0408*/ 	.word	0x000001d0
        /*040c*/ 	.short	0x0100
        /*040e*/ 	.byte	0x05
	.zero		1


	//   ....[50]....
        /*0410*/ 	.word	0x000008f0
        /*0414*/ 	.word	0x000000ff
        /*0418*/ 	.word	0x000000c8
        /*041c*/ 	.short	0x0100
        /*041e*/ 	.byte	0x05
	.zero		1


	//   ....[51]....
        /*0420*/ 	.word	0x00000900
        /*0424*/ 	.word	0x000000ff
        /*0428*/ 	.word	0x000001d8
        /*042c*/ 	.short	0x0100
        /*042e*/ 	.byte	0x05
	.zero		1


	//   ....[52]....
        /*0430*/ 	.word	0x00000910
        /*0434*/ 	.word	0x000000ff
        /*0438*/ 	.word	0x000000d0
        /*043c*/ 	.short	0x0100
        /*043e*/ 	.byte	0x05
	.zero		1


	//   ....[53]....
        /*0440*/ 	.word	0x00000920
        /*0444*/ 	.word	0x000000ff
        /*0448*/ 	.word	0x000001e0
        /*044c*/ 	.short	0x0100
        /*044e*/ 	.byte	0x05
	.zero		1


	//   ....[54]....
        /*0450*/ 	.word	0x00000930
        /*0454*/ 	.word	0x000000ff
        /*0458*/ 	.word	0x000000d8
        /*045c*/ 	.short	0x0100
        /*045e*/ 	.byte	0x05
	.zero		1


	//   ....[55]....
        /*0460*/ 	.word	0x00000940
        /*0464*/ 	.word	0x000000ff
        /*0468*/ 	.word	0x000001e8
        /*046c*/ 	.short	0x0100
        /*046e*/ 	.byte	0x05
	.zero		1


	//   ....[56]....
        /*0470*/ 	.word	0x00000950
        /*0474*/ 	.word	0x000000ff
        /*0478*/ 	.word	0x000000e0
        /*047c*/ 	.short	0x0100
        /*047e*/ 	.byte	0x05
	.zero		1


	//   ....[57]....
        /*0480*/ 	.word	0x00000960
        /*0484*/ 	.word	0x000000ff
        /*0488*/ 	.word	0x000001f0
        /*048c*/ 	.short	0x0100
        /*048e*/ 	.byte	0x05
	.zero		1


	//   ....[58]....
        /*0490*/ 	.word	0x00000970
        /*0494*/ 	.word	0x000000ff
        /*0498*/ 	.word	0x000000e8
        /*049c*/ 	.short	0x0100
        /*049e*/ 	.byte	0x05
	.zero		1


	//   ....[59]....
        /*04a0*/ 	.word	0x00000980
        /*04a4*/ 	.word	0x000000ff
        /*04a8*/ 	.word	0x000001f8
        /*04ac*/ 	.short	0x0100
        /*04ae*/ 	.byte	0x05
	.zero		1


	//   ....[60]....
        /*04b0*/ 	.word	0x00000990
        /*04b4*/ 	.word	0x000000ff
        /*04b8*/ 	.word	0x000000f0
        /*04bc*/ 	.short	0x0100
        /*04be*/ 	.byte	0x05
	.zero		1


	//   ....[61]....
        /*04c0*/ 	.word	0x000009a0
        /*04c4*/ 	.word	0x000000ff
        /*04c8*/ 	.word	0x00000200
        /*04cc*/ 	.short	0x0100
        /*04ce*/ 	.byte	0x05
	.zero		1


	//   ....[62]....
        /*04d0*/ 	.word	0x000009b0
        /*04d4*/ 	.word	0x000000ff
        /*04d8*/ 	.word	0x000000f8
        /*04dc*/ 	.short	0x0100
        /*04de*/ 	.byte	0x05
	.zero		1


	//   ....[63]....
        /*04e0*/ 	.word	0x000009c0
        /*04e4*/ 	.word	0x000000ff
        /*04e8*/ 	.word	0x00000208
        /*04ec*/ 	.short	0x0100
        /*04ee*/ 	.byte	0x05
	.zero		1


	//   ....[64]....
        /*04f0*/ 	.word	0x000009d0
        /*04f4*/ 	.word	0x000000ff
        /*04f8*/ 	.word	0x00000100
        /*04fc*/ 	.short	0x0100
        /*04fe*/ 	.byte	0x05
	.zero		1


	//   ....[65]....
        /*0500*/ 	.word	0x000009e0
        /*0504*/ 	.word	0x000000ff
        /*0508*/ 	.word	0x00000210
        /*050c*/ 	.short	0x0100
        /*050e*/ 	.byte	0x05
	.zero		1


	//   ....[66]....
        /*0510*/ 	.word	0x000009f0
        /*0514*/ 	.word	0x000000ff
        /*0518*/ 	.word	0x00000108
        /*051c*/ 	.short	0x0100
        /*051e*/ 	.byte	0x05
	.zero		1


	//   ....[67]....
        /*0520*/ 	.word	0x00000a00
        /*0524*/ 	.word	0x000000ff
        /*0528*/ 	.word	0x00000218
        /*052c*/ 	.short	0x0100
        /*052e*/ 	.byte	0x05
	.zero		1


	//   ....[68]....
        /*0530*/ 	.word	0x00000b40
        /*0534*/ 	.word	0x000000ff
        /*0538*/ 	.word	0x00000220
        /*053c*/ 	.short	0x0100
        /*053e*/ 	.byte	0x07
	.zero		1


	//   ....[69]....
        /*0540*/ 	.word	0x00000b50
        /*0544*/ 	.word	0x000000ff
        /*0548*/ 	.word	0x00000230
        /*054c*/ 	.short	0x0100
        /*054e*/ 	.byte	0x07
	.zero		1


	//   ....[70]....
        /*0550*/ 	.word	0x00000b60
        /*0554*/ 	.word	0x000000ff
        /*0558*/ 	.word	0x00000228
        /*055c*/ 	.short	0x0100
        /*055e*/ 	.byte	0x07
	.zero		1


	//   ....[71]....
        /*0560*/ 	.word	0x00000b70
        /*0564*/ 	.word	0x000000ff
        /*0568*/ 	.word	0x00000238
        /*056c*/ 	.short	0x0100
        /*056e*/ 	.byte	0x07
	.zero		1


	//   ....[72]....
        /*0570*/ 	.word	0x00000c60
        /*0574*/ 	.word	0x000000ff
        /*0578*/ 	.word	0x00000240
        /*057c*/ 	.short	0x0100
        /*057e*/ 	.byte	0x05
	.zero		1


	//   ....[73]....
        /*0580*/ 	.word	0x00000c70
        /*0584*/ 	.word	0x000000ff
        /*0588*/ 	.word	0x00000248
        /*058c*/ 	.short	0x0100
        /*058e*/ 	.byte	0x05
	.zero		1


	//   ....[74]....
        /*0590*/ 	.word	0x00000db0
        /*0594*/ 	.word	0x000000ff
        /*0598*/ 	.word	0x00000250
        /*059c*/ 	.short	0x0100
        /*059e*/ 	.byte	0x05
	.zero		1


	//   ....[75]....
        /*05a0*/ 	.word	0x00000dc0
        /*05a4*/ 	.word	0x000000ff
        /*05a8*/ 	.word	0x00000260
        /*05ac*/ 	.short	0x0100
        /*05ae*/ 	.byte	0x05
	.zero		1


	//   ....[76]....
        /*05b0*/ 	.word	0x00000dd0
        /*05b4*/ 	.word	0x000000ff
        /*05b8*/ 	.word	0x00000258
        /*05bc*/ 	.short	0x0100
        /*05be*/ 	.byte	0x05
	.zero		1


	//   ....[77]....
        /*05c0*/ 	.word	0x00000de0
        /*05c4*/ 	.word	0x000000ff
        /*05c8*/ 	.word	0x00000268
        /*05cc*/ 	.short	0x0100
        /*05ce*/ 	.byte	0x05
	.zero		1


	//   ....[78]....
        /*05d0*/ 	.word	0x00000f10
        /*05d4*/ 	.word	0x000000ff
        /*05d8*/ 	.word	0x00000270
        /*05dc*/ 	.short	0x0100
        /*05de*/ 	.byte	0x07
	.zero		1


	//   ....[79]....
        /*05e0*/ 	.word	0x00000f20
        /*05e4*/ 	.word	0x000000ff
        /*05e8*/ 	.word	0x00000290
        /*05ec*/ 	.short	0x0100
        /*05ee*/ 	.byte	0x07
	.zero		1


	//   ....[80]....
        /*05f0*/ 	.word	0x00000f30
        /*05f4*/ 	.word	0x000000ff
        /*05f8*/ 	.word	0x00000278
        /*05fc*/ 	.short	0x0100
        /*05fe*/ 	.byte	0x07
	.zero		1


	//   ....[81]....
        /*0600*/ 	.word	0x00000f40
        /*0604*/ 	.word	0x000000ff
        /*0608*/ 	.word	0x00000298
        /*060c*/ 	.short	0x0100
        /*060e*/ 	.byte	0x07
	.zero		1


	//   ....[82]....
        /*0610*/ 	.word	0x00000f50
        /*0614*/ 	.word	0x000000ff
        /*0618*/ 	.word	0x00000280
        /*061c*/ 	.short	0x0100
        /*061e*/ 	.byte	0x07
	.zero		1


	//   ....[83]....
        /*0620*/ 	.word	0x00000f60
        /*0624*/ 	.word	0x000000ff
        /*0628*/ 	.word	0x000002a0
        /*062c*/ 	.short	0x0100
        /*062e*/ 	.byte	0x07
	.zero		1


	//   ....[84]....
        /*0630*/ 	.word	0x00000f70
        /*0634*/ 	.word	0x000000ff
        /*0638*/ 	.word	0x00000288
        /*063c*/ 	.short	0x0100
        /*063e*/ 	.byte	0x07
	.zero		1


	//   ....[85]....
        /*0640*/ 	.word	0x00000f80
        /*0644*/ 	.word	0x000000ff
        /*0648*/ 	.word	0x000002a8
        /*064c*/ 	.short	0x0100
        /*064e*/ 	.byte	0x07
	.zero		1


	//   ....[86]....
        /*0650*/ 	.word	0x00001070
        /*0654*/ 	.word	0x000000ff
        /*0658*/ 	.word	0x000002b0
        /*065c*/ 	.short	0x0100
        /*065e*/ 	.byte	0x05
	.zero		1


	//   ....[87]....
        /*0660*/ 	.word	0x00001080
        /*0664*/ 	.word	0x000000ff
        /*0668*/ 	.word	0x000002c0
        /*066c*/ 	.short	0x0100
        /*066e*/ 	.byte	0x05
	.zero		1


	//   ....[88]....
        /*0670*/ 	.word	0x00001090
        /*0674*/ 	.word	0x000000ff
        /*0678*/ 	.word	0x000002b8
        /*067c*/ 	.short	0x0100
        /*067e*/ 	.byte	0x05
	.zero		1


	//   ....[89]....
        /*0680*/ 	.word	0x000010a0
        /*0684*/ 	.word	0x000000ff
        /*0688*/ 	.word	0x000002c8
        /*068c*/ 	.short	0x0100
        /*068e*/ 	.byte	0x05
	.zero		1


	//   ....[90]....
        /*0690*/ 	.word	0x00001980
        /*0694*/ 	.word	0x00000003
        /*0698*/ 	.word	0x000002c0
        /*069c*/ 	.short	0x010a
        /*069e*/ 	.byte	0xff
	.zero		1


	//   ....[91]....
        /*06a0*/ 	.word	0x000019b0
        /*06a4*/ 	.word	0x00000003
        /*06a8*/ 	.word	0x000002b0
        /*06ac*/ 	.short	0x0101
        /*06ae*/ 	.byte	0xff
	.zero		1


	//   ....[92]....
        /*06b0*/ 	.word	0x00001a80
        /*06b4*/ 	.word	0x000000ff
        /*06b8*/ 	.word	0x00000110
        /*06bc*/ 	.short	0x010a
        /*06be*/ 	.byte	0x08
	.zero		1


	//   ....[93]....
        /*06c0*/ 	.word	0x00001b20
        /*06c4*/ 	.word	0x000000ff
        /*06c8*/ 	.word	0x00000110
        /*06cc*/ 	.short	0x010a
        /*06ce*/ 	.byte	0x21
	.zero		1


	//   ....[94]....
        /*06d0*/ 	.word	0x00001c70
        /*06d4*/ 	.word	0x000000ff
        /*06d8*/ 	.word	0x00000110
        /*06dc*/ 	.short	0x010a
        /*06de*/ 	.byte	0x08
	.zero		1


	//   ....[95]....
        /*06e0*/ 	.word	0x00001d80
        /*06e4*/ 	.word	0x000000ff
        /*06e8*/ 	.word	0x00000248
        /*06ec*/ 	.short	0x0101
        /*06ee*/ 	.byte	0x04
	.zero		1


	//   ....[96]....
        /*06f0*/ 	.word	0x00001da0
        /*06f4*/ 	.word	0x000000ff
        /*06f8*/ 	.word	0x00000110
        /*06fc*/ 	.short	0x010a
        /*06fe*/ 	.byte	0x08
	.zero		1


	//   ....[97]....
        /*0700*/ 	.word	0x00001e20
        /*0704*/ 	.word	0x000000ff
        /*0708*/ 	.word	0x00000110
        /*070c*/ 	.short	0x010a
        /*070e*/ 	.byte	0x11
	.zero		1


	//   ....[98]....
        /*0710*/ 	.word	0x00001f70
        /*0714*/ 	.word	0x000000ff
        /*0718*/ 	.word	0x00000110
        /*071c*/ 	.short	0x010a
        /*071e*/ 	.byte	0x08
	.zero		1


	//   ....[99]....
        /*0720*/ 	.word	0x000020b0
        /*0724*/ 	.word	0x00000002
        /*0728*/ 	.word	0x00000250
        /*072c*/ 	.short	0x010a
        /*072e*/ 	.byte	0xff
	.zero		1


	//   ....[100]....
        /*0730*/ 	.word	0x00002170
        /*0734*/ 	.word	0x00000002
        /*0738*/ 	.word	0x00000000
        /*073c*/ 	.short	0x0101
        /*073e*/ 	.byte	0xff
	.zero		1


	//   ....[101]....
        /*0740*/ 	.word	0x000026d0
        /*0744*/ 	.word	0x000000ff
        /*0748*/ 	.word	0x00000000
        /*074c*/ 	.short	0x010a
        /*074e*/ 	.byte	0x05
	.zero		1


	//   ....[102]....
        /*0750*/ 	.word	0x00002760
        /*0754*/ 	.word	0x000000ff
        /*0758*/ 	.word	0x00000000
        /*075c*/ 	.short	0x010a
        /*075e*/ 	.byte	0x05
	.zero		1


	//   ....[103]....
        /*0760*/ 	.word	0x000027f0
        /*0764*/ 	.word	0x000000ff
        /*0768*/ 	.word	0x00000000
        /*076c*/ 	.short	0x010a
        /*076e*/ 	.byte	0x05
	.zero		1


	//   ....[104]....
        /*0770*/ 	.word	0x00002880
        /*0774*/ 	.word	0x000000ff
        /*0778*/ 	.word	0x00000000
        /*077c*/ 	.short	0x010a
        /*077e*/ 	.byte	0x05
	.zero		1


	//   ....[105]....
        /*0780*/ 	.word	0x00002910
        /*0784*/ 	.word	0x000000ff
        /*0788*/ 	.word	0x00000000
        /*078c*/ 	.short	0x010a
        /*078e*/ 	.byte	0x05
	.zero		1


	//   ....[106]....
        /*0790*/ 	.word	0x000029a0
        /*0794*/ 	.word	0x000000ff
        /*0798*/ 	.word	0x00000000
        /*079c*/ 	.short	0x010a
        /*079e*/ 	.byte	0x05
	.zero		1


	//   ....[107]....
        /*07a0*/ 	.word	0x00002a30
        /*07a4*/ 	.word	0x000000ff
        /*07a8*/ 	.word	0x00000000
        /*07ac*/ 	.short	0x010a
        /*07ae*/ 	.byte	0x05
	.zero		1


	//   ....[108]....
        /*07b0*/ 	.word	0x00002ac0
        /*07b4*/ 	.word	0x000000ff
        /*07b8*/ 	.word	0x00000000
        /*07bc*/ 	.short	0x010a
        /*07be*/ 	.byte	0x05
	.zero		1


	//   ....[109]....
        /*07c0*/ 	.word	0x00002b50
        /*07c4*/ 	.word	0x000000ff
        /*07c8*/ 	.word	0x00000000
        /*07cc*/ 	.short	0x010a
        /*07ce*/ 	.byte	0x05
	.zero		1


	//   ....[110]....
        /*07d0*/ 	.word	0x00002be0
        /*07d4*/ 	.word	0x000000ff
        /*07d8*/ 	.word	0x00000000
        /*07dc*/ 	.short	0x010a
        /*07de*/ 	.byte	0x05
	.zero		1


	//   ....[111]....
        /*07e0*/ 	.word	0x00002c70
        /*07e4*/ 	.word	0x000000ff
        /*07e8*/ 	.word	0x00000000
        /*07ec*/ 	.short	0x010a
        /*07ee*/ 	.byte	0x05
	.zero		1


	//   ....[112]....
        /*07f0*/ 	.word	0x00002d00
        /*07f4*/ 	.word	0x000000ff
        /*07f8*/ 	.word	0x00000000
        /*07fc*/ 	.short	0x010a
        /*07fe*/ 	.byte	0x05
	.zero		1


	//   ....[113]....
        /*0800*/ 	.word	0x00002d90
        /*0804*/ 	.word	0x000000ff
        /*0808*/ 	.word	0x00000000
        /*080c*/ 	.short	0x010a
        /*080e*/ 	.byte	0x05
	.zero		1


	//   ....[114]....
        /*0810*/ 	.word	0x00002e20
        /*0814*/ 	.word	0x000000ff
        /*0818*/ 	.word	0x00000000
        /*081c*/ 	.short	0x010a
        /*081e*/ 	.byte	0x05
	.zero		1


	//   ....[115]....
        /*0820*/ 	.word	0x00002eb0
        /*0824*/ 	.word	0x000000ff
        /*0828*/ 	.word	0x00000000
        /*082c*/ 	.short	0x010a
        /*082e*/ 	.byte	0x05
	.zero		1


	//   ....[116]....
        /*0830*/ 	.word	0x00002f40
        /*0834*/ 	.word	0x000000ff
        /*0838*/ 	.word	0x00000000
        /*083c*/ 	.short	0x010a
        /*083e*/ 	.byte	0x05
	.zero		1


	//   ....[117]....
        /*0840*/ 	.word	0x00002fd0
        /*0844*/ 	.word	0x000000ff
        /*0848*/ 	.word	0x00000000
        /*084c*/ 	.short	0x010a
        /*084e*/ 	.byte	0x05
	.zero		1


	//   ....[118]....
        /*0850*/ 	.word	0x00003060
        /*0854*/ 	.word	0x000000ff
        /*0858*/ 	.word	0x00000000
        /*085c*/ 	.short	0x010a
        /*085e*/ 	.byte	0x05
	.zero		1


	//   ....[119]....
        /*0860*/ 	.word	0x000030f0
        /*0864*/ 	.word	0x000000ff
        /*0868*/ 	.word	0x00000000
        /*086c*/ 	.short	0x010a
        /*086e*/ 	.byte	0x05
	.zero		1


	//   ....[120]....
        /*0870*/ 	.word	0x00003180
        /*0874*/ 	.word	0x000000ff
        /*0878*/ 	.word	0x00000000
        /*087c*/ 	.short	0x010a
        /*087e*/ 	.byte	0x05
	.zero		1


	//   ....[121]....
        /*0880*/ 	.word	0x00003210
        /*0884*/ 	.word	0x000000ff
        /*0888*/ 	.word	0x00000000
        /*088c*/ 	.short	0x010a
        /*088e*/ 	.byte	0x05
	.zero		1


	//   ....[122]....
        /*0890*/ 	.word	0x000032a0
        /*0894*/ 	.word	0x000000ff
        /*0898*/ 	.word	0x00000000
        /*089c*/ 	.short	0x010a
        /*089e*/ 	.byte	0x05
	.zero		1


	//   ....[123]....
        /*08a0*/ 	.word	0x00003330
        /*08a4*/ 	.word	0x000000ff
        /*08a8*/ 	.word	0x00000000
        /*08ac*/ 	.short	0x010a
        /*08ae*/ 	.byte	0x05
	.zero		1


	//   ....[124]....
        /*08b0*/ 	.word	0x000033c0
        /*08b4*/ 	.word	0x000000ff
        /*08b8*/ 	.word	0x00000000
        /*08bc*/ 	.short	0x010a
        /*08be*/ 	.byte	0x05
	.zero		1


	//   ....[125]....
        /*08c0*/ 	.word	0x00003450
        /*08c4*/ 	.word	0x000000ff
        /*08c8*/ 	.word	0x00000000
        /*08cc*/ 	.short	0x010a
        /*08ce*/ 	.byte	0x05
	.zero		1


	//   ....[126]....
        /*08d0*/ 	.word	0x000034e0
        /*08d4*/ 	.word	0x000000ff
        /*08d8*/ 	.word	0x00000000
        /*08dc*/ 	.short	0x010a
        /*08de*/ 	.byte	0x05
	.zero		1


	//   ....[127]....
        /*08e0*/ 	.word	0x00003570
        /*08e4*/ 	.word	0x000000ff
        /*08e8*/ 	.word	0x00000000
        /*08ec*/ 	.short	0x010a
        /*08ee*/ 	.byte	0x05
	.zero		1


	//   ....[128]....
        /*08f0*/ 	.word	0x00003600
        /*08f4*/ 	.word	0x000000ff
        /*08f8*/ 	.word	0x00000000
        /*08fc*/ 	.short	0x010a
        /*08fe*/ 	.byte	0x05
	.zero		1


	//   ....[129]....
        /*0900*/ 	.word	0x00003690
        /*0904*/ 	.word	0x000000ff
        /*0908*/ 	.word	0x00000000
        /*090c*/ 	.short	0x010a
        /*090e*/ 	.byte	0x05
	.zero		1


	//   ....[130]....
        /*0910*/ 	.word	0x00003720
        /*0914*/ 	.word	0x000000ff
        /*0918*/ 	.word	0x00000000
        /*091c*/ 	.short	0x010a
        /*091e*/ 	.byte	0x05
	.zero		1


	//   ....[131]....
        /*0920*/ 	.word	0x000037b0
        /*0924*/ 	.word	0x000000ff
        /*0928*/ 	.word	0x00000000
        /*092c*/ 	.short	0x010a
        /*092e*/ 	.byte	0x05
	.zero		1


	//   ....[132]....
        /*0930*/ 	.word	0x00003840
        /*0934*/ 	.word	0x000000ff
        /*0938*/ 	.word	0x00000000
        /*093c*/ 	.short	0x010a
        /*093e*/ 	.byte	0x05
	.zero		1


	//   ....[133]....
        /*0940*/ 	.word	0x000038d0
        /*0944*/ 	.word	0x000000ff
        /*0948*/ 	.word	0x00000000
        /*094c*/ 	.short	0x010a
        /*094e*/ 	.byte	0x05
	.zero		1


	//   ....[134]....
        /*0950*/ 	.word	0x00003970
        /*0954*/ 	.word	0x00000000
        /*0958*/ 	.word	0x00000000
        /*095c*/ 	.short	0x010a
        /*095e*/ 	.byte	0xff
	.zero		1


	//   ....[135]....
        /*0960*/ 	.word	0x00003a90
        /*0964*/ 	.word	0x00000000
        /*0968*/ 	.word	0x000002b0
        /*096c*/ 	.short	0x010a
        /*096e*/ 	.byte	0xff
	.zero		1


	//   ....[136]....
        /*0970*/ 	.word	0x00003af0
        /*0974*/ 	.word	0x00000004
        /*0978*/ 	.word	0x00000000
        /*097c*/ 	.short	0x0101
        /*097e*/ 	.byte	0xff
	.zero		1


	//   ....[137]....
        /*0980*/ 	.word	0x00003b10
        /*0984*/ 	.word	0x000000ff
        /*0988*/ 	.word	0x00000260
        /*098c*/ 	.short	0x010a
        /*098e*/ 	.byte	0x05
	.zero		1


	//   ....[138]....
        /*0990*/ 	.word	0x00003c30
        /*0994*/ 	.word	0x00000000
        /*0998*/ 	.word	0x00000250
        /*099c*/ 	.short	0x010a
        /*099e*/ 	.byte	0xff
	.zero		1


	//   ....[139]....
        /*09a0*/ 	.word	0x00003d40
        /*09a4*/ 	.word	0x00000000
        /*09a8*/ 	.word	0x00000000
        /*09ac*/ 	.short	0x0101
        /*09ae*/ 	.byte	0xff
	.zero		1


	//   ....[140]....
        /*09b0*/ 	.word	0x00003dd0
        /*09b4*/ 	.word	0x000000ff
        /*09b8*/ 	.word	0x00000260
        /*09bc*/ 	.short	0x0106
        /*09be*/ 	.byte	0x05
	.zero		1


	//   ....[141]....
        /*09c0*/ 	.word	0x00003df0
        /*09c4*/ 	.word	0x000000ff
        /*09c8*/ 	.word	0x00000260
        /*09cc*/ 	.short	0x010a
        /*09ce*/ 	.byte	0x05
	.zero		1


	//   ....[142]....
        /*09d0*/ 	.word	0x00003e80
        /*09d4*/ 	.word	0x000000ff
        /*09d8*/ 	.word	0x00000260
        /*09dc*/ 	.short	0x0106
        /*09de*/ 	.byte	0x04
	.zero		1


	//   ....[143]....
        /*09e0*/ 	.word	0x00003ec0
        /*09e4*/ 	.word	0x00000000
        /*09e8*/ 	.word	0x00000260
        /*09ec*/ 	.short	0x010a
        /*09ee*/ 	.byte	0xff
	.zero		1


	//   ....[144]....
        /*09f0*/ 	.word	0x000043a0
        /*09f4*/ 	.word	0x00000000
        /*09f8*/ 	.word	0x00000250
        /*09fc*/ 	.short	0x010a
        /*09fe*/ 	.byte	0xff
	.zero		1


	//   ....[145]....
        /*0a00*/ 	.word	0x000044a0
        /*0a04*/ 	.word	0x00000003
        /*0a08*/ 	.word	0x00000000
        /*0a0c*/ 	.short	0x0101
        /*0a0e*/ 	.byte	0xff
	.zero		1


	//   ....[146]....
        /*0a10*/ 	.word	0x000044b0
        /*0a14*/ 	.word	0x000000ff
        /*0a18*/ 	.word	0x00000000
        /*0a1c*/ 	.short	0x010a
        /*0a1e*/ 	.byte	0x04
	.zero		1


	//   ....[147]....
        /*0a20*/ 	.word	0x000044d0
        /*0a24*/ 	.word	0x000000ff
        /*0a28*/ 	.word	0x00000290
        /*0a2c*/ 	.short	0x010a
        /*0a2e*/ 	.byte	0x09
	.zero		1


	//   ....[148]....
        /*0a30*/ 	.word	0x00004610
        /*0a34*/ 	.word	0x000000ff
        /*0a38*/ 	.word	0x00000000
        /*0a3c*/ 	.short	0x010a
        /*0a3e*/ 	.byte	0x07
	.zero		1


	//   ....[149]....
        /*0a40*/ 	.word	0x00004740
        /*0a44*/ 	.word	0x000000ff
        /*0a48*/ 	.word	0x00000000
        /*0a4c*/ 	.short	0x010a
        /*0a4e*/ 	.byte	0x04
	.zero		1


	//   ....[150]....
        /*0a50*/ 	.word	0x000048f0
        /*0a54*/ 	.word	0x000000ff
        /*0a58*/ 	.word	0x00000000
        /*0a5c*/ 	.short	0x010a
        /*0a5e*/ 	.byte	0x05
	.zero		1


	//   ....[151]....
        /*0a60*/ 	.word	0x00004980
        /*0a64*/ 	.word	0x000000ff
        /*0a68*/ 	.word	0x00000000
        /*0a6c*/ 	.short	0x010a
        /*0a6e*/ 	.byte	0x05
	.zero		1


	//   ....[152]....
        /*0a70*/ 	.word	0x00004a10
        /*0a74*/ 	.word	0x000000ff
        /*0a78*/ 	.word	0x00000000
        /*0a7c*/ 	.short	0x010a
        /*0a7e*/ 	.byte	0x05
	.zero		1


	//   ....[153]....
        /*0a80*/ 	.word	0x00004aa0
        /*0a84*/ 	.word	0x000000ff
        /*0a88*/ 	.word	0x00000000
        /*0a8c*/ 	.short	0x010a
        /*0a8e*/ 	.byte	0x07
	.zero		1


	//   ....[154]....
        /*0a90*/ 	.word	0x00004f00
        /*0a94*/ 	.word	0x00000000
        /*0a98*/ 	.word	0x00000250
        /*0a9c*/ 	.short	0x010a
        /*0a9e*/ 	.byte	0xff
	.zero		1


	//   ....[155]....
        /*0aa0*/ 	.word	0x00004fc0
        /*0aa4*/ 	.word	0x00000000
        /*0aa8*/ 	.word	0x00000000
        /*0aac*/ 	.short	0x0101
        /*0aae*/ 	.byte	0xff
	.zero		1


	//   ....[156]....
        /*0ab0*/ 	.word	0x000052e0
        /*0ab4*/ 	.word	0x000000ff
        /*0ab8*/ 	.word	0x00000248
        /*0abc*/ 	.short	0x010a
        /*0abe*/ 	.byte	0x07
	.zero		1


	//   ....[157]....
        /*0ac0*/ 	.word	0x000054d0
        /*0ac4*/ 	.word	0x000000ff
        /*0ac8*/ 	.word	0x00000230
        /*0acc*/ 	.short	0x010a
        /*0ace*/ 	.byte	0x07
	.zero		1


	//   ....[158]....
        /*0ad0*/ 	.word	0x000056a0
        /*0ad4*/ 	.word	0x000000ff
        /*0ad8*/ 	.word	0x00000220
        /*0adc*/ 	.short	0x010b
        /*0ade*/ 	.byte	0x07
	.zero		1


	//   ....[159]....
        /*0ae0*/ 	.word	0x00005710
        /*0ae4*/ 	.word	0x000000ff
        /*0ae8*/ 	.word	0x00000000
        /*0aec*/ 	.short	0x0101
        /*0aee*/ 	.byte	0x08
	.zero		1


	//   ....[160]....
        /*0af0*/ 	.word	0x00005740
        /*0af4*/ 	.word	0x000000ff
        /*0af8*/ 	.word	0x00000238
        /*0afc*/ 	.short	0x010a
        /*0afe*/ 	.byte	0x07
	.zero		1


	//   ....[161]....
        /*0b00*/ 	.word	0x00005950
        /*0b04*/ 	.word	0x000000ff
        /*0b08*/ 	.word	0x00000228
        /*0b0c*/ 	.short	0x010b
        /*0b0e*/ 	.byte	0x07
	.zero		1


	//   ....[162]....
        /*0b10*/ 	.word	0x00005970
        /*0b14*/ 	.word	0x000000ff
        /*0b18*/ 	.word	0x00000000
        /*0b1c*/ 	.short	0x0101
        /*0b1e*/ 	.byte	0x0d
	.zero		1


	//   ....[163]....
        /*0b20*/ 	.word	0x000059a0
        /*0b24*/ 	.word	0x000000ff
        /*0b28*/ 	.word	0x00000230
        /*0b2c*/ 	.short	0x010a
        /*0b2e*/ 	.byte	0x07
	.zero		1


	//   ....[164]....
        /*0b30*/ 	.word	0x000059e0
        /*0b34*/ 	.word	0x00000000
        /*0b38*/ 	.word	0x00000238
        /*0b3c*/ 	.short	0x010a
        /*0b3e*/ 	.byte	0xff
	.zero		1


	//   ....[165]....
        /*0b40*/ 	.word	0x00005d20
        /*0b44*/ 	.word	0x00000000
        /*0b48*/ 	.word	0x00000250
        /*0b4c*/ 	.short	0x010a
        /*0b4e*/ 	.byte	0xff
	.zero		1


	//   ....[166]....
        /*0b50*/ 	.word	0x00005e30
        /*0b54*/ 	.word	0x00000000
        /*0b58*/ 	.word	0x00000000
        /*0b5c*/ 	.short	0x0101
        /*0b5e*/ 	.byte	0xff
	.zero		1


	//   ....[167]....
        /*0b60*/ 	.word	0x00006880
        /*0b64*/ 	.word	0x00000000
        /*0b68*/ 	.word	0x00000220
        /*0b6c*/ 	.short	0x010a
        /*0b6e*/ 	.byte	0xff
	.zero		1


	//   ....[168]....
        /*0b70*/ 	.word	0x000068f0
        /*0b74*/ 	.word	0x00000071
        /*0b78*/ 	.word	0x00000270
        /*0b7c*/ 	.short	0x010a
        /*0b7e*/ 	.byte	0xff
	.zero		1


	//   ....[169]....
        /*0b80*/ 	.word	0x000069d0
        /*0b84*/ 	.word	0x00000000
        /*0b88*/ 	.word	0x00000220
        /*0b8c*/ 	.short	0x010a
        /*0b8e*/ 	.byte	0xff
	.zero		1


	//   ....[170]....
        /*0b90*/ 	.word	0x00006b10
        /*0b94*/ 	.word	0x00000000
        /*0b98*/ 	.word	0x00000000
        /*0b9c*/ 	.short	0x0101
        /*0b9e*/ 	.byte	0xff
	.zero		1


	//   ....[171]....
        /*0ba0*/ 	.word	0x00006b70
        /*0ba4*/ 	.word	0x00000071
        /*0ba8*/ 	.word	0x00000270
        /*0bac*/ 	.short	0x010a
        /*0bae*/ 	.byte	0xff
	.zero		1


	//   ....[172]....
        /*0bb0*/ 	.word	0x000076c0
        /*0bb4*/ 	.word	0x00000020
        /*0bb8*/ 	.word	0x00000220
        /*0bbc*/ 	.short	0x010a
        /*0bbe*/ 	.byte	0xff
	.zero		1


	//   ....[173]....
        /*0bc0*/ 	.word	0x00007780
        /*0bc4*/ 	.word	0x00000020
        /*0bc8*/ 	.word	0x00000220
        /*0bcc*/ 	.short	0x010a
        /*0bce*/ 	.byte	0xff
	.zero		1


	//   ....[174]....
        /*0bd0*/ 	.word	0x000078a0
        /*0bd4*/ 	.word	0x00000003
        /*0bd8*/ 	.word	0x00000000
        /*0bdc*/ 	.short	0x0101
        /*0bde*/ 	.byte	0xff
	.zero		1


	//   ....[175]....
        /*0be0*/ 	.word	0x00007ce0
        /*0be4*/ 	.word	0x000000ff
        /*0be8*/ 	.word	0x00000000
        /*0bec*/ 	.short	0x0101
        /*0bee*/ 	.byte	0x05
	.zero		1


	//   ....[176]....
        /*0bf0*/ 	.word	0x00008520
        /*0bf4*/ 	.word	0x00000003
        /*0bf8*/ 	.word	0x000002c0
        /*0bfc*/ 	.short	0x010a
        /*0bfe*/ 	.byte	0xff
	.zero		1


	//   ....[177]....
        /*0c00*/ 	.word	0x00008580
        /*0c04*/ 	.word	0x00000002
        /*0c08*/ 	.word	0x00000110
        /*0c0c*/ 	.short	0x010a
        /*0c0e*/ 	.byte	0xff
	.zero		1


	//   ....[178]....
        /*0c10*/ 	.word	0x000085e0
        /*0c14*/ 	.word	0x00000002
        /*0c18*/ 	.word	0x00000110
        /*0c1c*/ 	.short	0x010a
        /*0c1e*/ 	.byte	0xff
	.zero		1


	//   ....[179]....
        /*0c20*/ 	.word	0x00008630
        /*0c24*/ 	.word	0x00000002
        /*0c28*/ 	.word	0x00000250
        /*0c2c*/ 	.short	0x010a
        /*0c2e*/ 	.byte	0xff
	.zero		1


	//   ....[180]....
        /*0c30*/ 	.word	0x00008690
        /*0c34*/ 	.word	0x00000000
        /*0c38*/ 	.word	0x00000000
        /*0c3c*/ 	.short	0x010a
        /*0c3e*/ 	.byte	0xff
	.zero		1


	//   ....[181]....
        /*0c40*/ 	.word	0x000086f0
        /*0c44*/ 	.word	0x00000000
        /*0c48*/ 	.word	0x00000000
        /*0c4c*/ 	.short	0x010a
        /*0c4e*/ 	.byte	0xff
	.zero		1


	//   ....[182]....
        /*0c50*/ 	.word	0x00008750
        /*0c54*/ 	.word	0x00000000
        /*0c58*/ 	.word	0x00000000
        /*0c5c*/ 	.short	0x010a
        /*0c5e*/ 	.byte	0xff
	.zero		1


	//   ....[183]....
        /*0c60*/ 	.word	0x000087b0
        /*0c64*/ 	.word	0x00000000
        /*0c68*/ 	.word	0x00000000
        /*0c6c*/ 	.short	0x010a
        /*0c6e*/ 	.byte	0xff
	.zero		1


	//   ....[184]....
        /*0c70*/ 	.word	0x00008810
        /*0c74*/ 	.word	0x00000000
        /*0c78*/ 	.word	0x00000000
        /*0c7c*/ 	.short	0x010a
        /*0c7e*/ 	.byte	0xff
	.zero		1


	//   ....[185]....
        /*0c80*/ 	.word	0x00008870
        /*0c84*/ 	.word	0x00000000
        /*0c88*/ 	.word	0x00000000
        /*0c8c*/ 	.short	0x010a
        /*0c8e*/ 	.byte	0xff
	.zero		1


	//   ....[186]....
        /*0c90*/ 	.word	0x000088d0
        /*0c94*/ 	.word	0x00000000
        /*0c98*/ 	.word	0x00000000
        /*0c9c*/ 	.short	0x010a
        /*0c9e*/ 	.byte	0xff
	.zero		1


	//   ....[187]....
        /*0ca0*/ 	.word	0x00008930
        /*0ca4*/ 	.word	0x00000000
        /*0ca8*/ 	.word	0x00000000
        /*0cac*/ 	.short	0x010a
        /*0cae*/ 	.byte	0xff
	.zero		1


	//   ....[188]....
        /*0cb0*/ 	.word	0x00008990
        /*0cb4*/ 	.word	0x00000000
        /*0cb8*/ 	.word	0x00000000
        /*0cbc*/ 	.short	0x010a
        /*0cbe*/ 	.byte	0xff
	.zero		1


	//   ....[189]....
        /*0cc0*/ 	.word	0x000089f0
        /*0cc4*/ 	.word	0x00000000
        /*0cc8*/ 	.word	0x00000000
        /*0ccc*/ 	.short	0x010a
        /*0cce*/ 	.byte	0xff
	.zero		1


	//   ....[190]....
        /*0cd0*/ 	.word	0x00008a50
        /*0cd4*/ 	.word	0x00000000
        /*0cd8*/ 	.word	0x00000000
        /*0cdc*/ 	.short	0x010a
        /*0cde*/ 	.byte	0xff
	.zero		1


	//   ....[191]....
        /*0ce0*/ 	.word	0x00008ab0
        /*0ce4*/ 	.word	0x00000000
        /*0ce8*/ 	.word	0x00000000
        /*0cec*/ 	.short	0x010a
        /*0cee*/ 	.byte	0xff
	.zero		1


	//   ....[192]....
        /*0cf0*/ 	.word	0x00008b10
        /*0cf4*/ 	.word	0x00000000
        /*0cf8*/ 	.word	0x00000000
        /*0cfc*/ 	.short	0x010a
        /*0cfe*/ 	.byte	0xff
	.zero		1


	//   ....[193]....
        /*0d00*/ 	.word	0x00008b70
        /*0d04*/ 	.word	0x00000000
        /*0d08*/ 	.word	0x00000000
        /*0d0c*/ 	.short	0x010a
        /*0d0e*/ 	.byte	0xff
	.zero		1


	//   ....[194]....
        /*0d10*/ 	.word	0x00008bd0
        /*0d14*/ 	.word	0x00000000
        /*0d18*/ 	.word	0x00000000
        /*0d1c*/ 	.short	0x010a
        /*0d1e*/ 	.byte	0xff
	.zero		1


	//   ....[195]....
        /*0d20*/ 	.word	0x00008c30
        /*0d24*/ 	.word	0x00000000
        /*0d28*/ 	.word	0x00000000
        /*0d2c*/ 	.short	0x010a
        /*0d2e*/ 	.byte	0xff
	.zero		1


	//   ....[196]....
        /*0d30*/ 	.word	0x00008c90
        /*0d34*/ 	.word	0x00000000
        /*0d38*/ 	.word	0x00000000
        /*0d3c*/ 	.short	0x010a
        /*0d3e*/ 	.byte	0xff
	.zero		1


	//   ....[197]....
        /*0d40*/ 	.word	0x00008cf0
        /*0d44*/ 	.word	0x00000000
        /*0d48*/ 	.word	0x00000000
        /*0d4c*/ 	.short	0x010a
        /*0d4e*/ 	.byte	0xff
	.zero		1


	//   ....[198]....
        /*0d50*/ 	.word	0x00008d50
        /*0d54*/ 	.word	0x00000000
        /*0d58*/ 	.word	0x00000000
        /*0d5c*/ 	.short	0x010a
        /*0d5e*/ 	.byte	0xff
	.zero		1


	//   ....[199]....
        /*0d60*/ 	.word	0x00008db0
        /*0d64*/ 	.word	0x00000000
        /*0d68*/ 	.word	0x00000000
        /*0d6c*/ 	.short	0x010a
        /*0d6e*/ 	.byte	0xff
	.zero		1


	//   ....[200]....
        /*0d70*/ 	.word	0x00008e10
        /*0d74*/ 	.word	0x00000000
        /*0d78*/ 	.word	0x00000000
        /*0d7c*/ 	.short	0x010a
        /*0d7e*/ 	.byte	0xff
	.zero		1


	//   ....[201]....
        /*0d80*/ 	.word	0x00008e70
        /*0d84*/ 	.word	0x00000000
        /*0d88*/ 	.word	0x00000000
        /*0d8c*/ 	.short	0x010a
        /*0d8e*/ 	.byte	0xff
	.zero		1


	//   ....[202]....
        /*0d90*/ 	.word	0x00008ed0
        /*0d94*/ 	.word	0x00000000
        /*0d98*/ 	.word	0x00000000
        /*0d9c*/ 	.short	0x010a
        /*0d9e*/ 	.byte	0xff
	.zero		1


	//   ....[203]....
        /*0da0*/ 	.word	0x00008f30
        /*0da4*/ 	.word	0x00000000
        /*0da8*/ 	.word	0x00000000
        /*0dac*/ 	.short	0x010a
        /*0dae*/ 	.byte	0xff
	.zero		1


	//   ....[204]....
        /*0db0*/ 	.word	0x00008f90
        /*0db4*/ 	.word	0x00000000
        /*0db8*/ 	.word	0x00000000
        /*0dbc*/ 	.short	0x010a
        /*0dbe*/ 	.byte	0xff
	.zero		1


	//   ....[205]....
        /*0dc0*/ 	.word	0x00008ff0
        /*0dc4*/ 	.word	0x00000000
        /*0dc8*/ 	.word	0x00000000
        /*0dcc*/ 	.short	0x010a
        /*0dce*/ 	.byte	0xff
	.zero		1


	//   ....[206]....
        /*0dd0*/ 	.word	0x00009050
        /*0dd4*/ 	.word	0x00000000
        /*0dd8*/ 	.word	0x00000000
        /*0ddc*/ 	.short	0x010a
        /*0dde*/ 	.byte	0xff
	.zero		1


	//   ....[207]....
        /*0de0*/ 	.word	0x000090b0
        /*0de4*/ 	.word	0x00000000
        /*0de8*/ 	.word	0x00000000
        /*0dec*/ 	.short	0x010a
        /*0dee*/ 	.byte	0xff
	.zero		1


	//   ....[208]....
        /*0df0*/ 	.word	0x00009110
        /*0df4*/ 	.word	0x00000000
        /*0df8*/ 	.word	0x00000000
        /*0dfc*/ 	.short	0x010a
        /*0dfe*/ 	.byte	0xff
	.zero		1


	//   ....[209]....
        /*0e00*/ 	.word	0x00009170
        /*0e04*/ 	.word	0x00000000
        /*0e08*/ 	.word	0x00000000
        /*0e0c*/ 	.short	0x010a
        /*0e0e*/ 	.byte	0xff
	.zero		1


	//   ....[210]....
        /*0e10*/ 	.word	0x000091d0
        /*0e14*/ 	.word	0x00000000
        /*0e18*/ 	.word	0x00000000
        /*0e1c*/ 	.short	0x010a
        /*0e1e*/ 	.byte	0xff
	.zero		1


	//   ....[211]....
        /*0e20*/ 	.word	0x00009230
        /*0e24*/ 	.word	0x00000000
        /*0e28*/ 	.word	0x00000000
        /*0e2c*/ 	.short	0x010a
        /*0e2e*/ 	.byte	0xff
	.zero		1


	//   ....[212]....
        /*0e30*/ 	.word	0x00009290
        /*0e34*/ 	.word	0x00000000
        /*0e38*/ 	.word	0x00000000
        /*0e3c*/ 	.short	0x010a
        /*0e3e*/ 	.byte	0xff
	.zero		1


	//   ....[213]....
        /*0e40*/ 	.word	0x000092e0
        /*0e44*/ 	.word	0x00000000
        /*0e48*/ 	.word	0x000002b0
        /*0e4c*/ 	.short	0x010a
        /*0e4e*/ 	.byte	0xff
	.zero		1


	//   ....[214]....
        /*0e50*/ 	.word	0x00009340
        /*0e54*/ 	.word	0x00000000
        /*0e58*/ 	.word	0x00000260
        /*0e5c*/ 	.short	0x010a
        /*0e5e*/ 	.byte	0xff
	.zero		1


	//   ....[215]....
        /*0e60*/ 	.word	0x00009390
        /*0e64*/ 	.word	0x00000000
        /*0e68*/ 	.word	0x00000250
        /*0e6c*/ 	.short	0x010a
        /*0e6e*/ 	.byte	0xff
	.zero		1


	//   ....[216]....
        /*0e70*/ 	.word	0x000093f0
        /*0e74*/ 	.word	0x00000000
        /*0e78*/ 	.word	0x00000260
        /*0e7c*/ 	.short	0x010a
        /*0e7e*/ 	.byte	0xff
	.zero		1


	//   ....[217]....
        /*0e80*/ 	.word	0x00009440
        /*0e84*/ 	.word	0x00000000
        /*0e88*/ 	.word	0x00000250
        /*0e8c*/ 	.short	0x010a
        /*0e8e*/ 	.byte	0xff
	.zero		1


	//   ....[218]....
        /*0e90*/ 	.word	0x000094a0
        /*0e94*/ 	.word	0x00000003
        /*0e98*/ 	.word	0x00000290
        /*0e9c*/ 	.short	0x010a
        /*0e9e*/ 	.byte	0xff
	.zero		1


	//   ....[219]....
        /*0ea0*/ 	.word	0x00009500
        /*0ea4*/ 	.word	0x00000000
        /*0ea8*/ 	.word	0x00000000
        /*0eac*/ 	.short	0x010a
        /*0eae*/ 	.byte	0xff
	.zero		1


	//   ....[220]....
        /*0eb0*/ 	.word	0x00009560
        /*0eb4*/ 	.word	0x00000000
        /*0eb8*/ 	.word	0x00000000
        /*0ebc*/ 	.short	0x010a
        /*0ebe*/ 	.byte	0xff
	.zero		1


	//   ....[221]....
        /*0ec0*/ 	.word	0x000095c0
        /*0ec4*/ 	.word	0x00000000
        /*0ec8*/ 	.word	0x00000000
        /*0ecc*/ 	.short	0x010a
        /*0ece*/ 	.byte	0xff
	.zero		1


	//   ....[222]....
        /*0ed0*/ 	.word	0x00009620
        /*0ed4*/ 	.word	0x00000000
        /*0ed8*/ 	.word	0x00000000
        /*0edc*/ 	.short	0x010a
        /*0ede*/ 	.byte	0xff
	.zero		1


	//   ....[223]....
        /*0ee0*/ 	.word	0x00009680
        /*0ee4*/ 	.word	0x00000000
        /*0ee8*/ 	.word	0x00000000
        /*0eec*/ 	.short	0x010a
        /*0eee*/ 	.byte	0xff
	.zero		1


	//   ....[224]....
        /*0ef0*/ 	.word	0x000096d0
        /*0ef4*/ 	.word	0x00000000
        /*0ef8*/ 	.word	0x00000250
        /*0efc*/ 	.short	0x010a
        /*0efe*/ 	.byte	0xff
	.zero		1


	//   ....[225]....
        /*0f00*/ 	.word	0x00009730
        /*0f04*/ 	.word	0x00000000
        /*0f08*/ 	.word	0x00000248
        /*0f0c*/ 	.short	0x010a
        /*0f0e*/ 	.byte	0xff
	.zero		1


	//   ....[226]....
        /*0f10*/ 	.word	0x00009790
        /*0f14*/ 	.word	0x00000003
        /*0f18*/ 	.word	0x00000230
        /*0f1c*/ 	.short	0x010a
        /*0f1e*/ 	.byte	0xff
	.zero		1


	//   ....[227]....
        /*0f20*/ 	.word	0x000097f0
        /*0f24*/ 	.word	0x00000003
        /*0f28*/ 	.word	0x00000238
        /*0f2c*/ 	.short	0x010a
        /*0f2e*/ 	.byte	0xff
	.zero		1


	//   ....[228]....
        /*0f30*/ 	.word	0x00009850
        /*0f34*/ 	.word	0x00000000
        /*0f38*/ 	.word	0x00000230
        /*0f3c*/ 	.short	0x010a
        /*0f3e*/ 	.byte	0xff
	.zero		1


	//   ....[229]....
        /*0f40*/ 	.word	0x000098a0
        /*0f44*/ 	.word	0x00000000
        /*0f48*/ 	.word	0x00000250
        /*0f4c*/ 	.short	0x010a
        /*0f4e*/ 	.byte	0xff
	.zero		1


	//   ....[230]....
        /*0f50*/ 	.word	0x000098f0
        /*0f54*/ 	.word	0x00000000
        /*0f58*/ 	.word	0x00000220
        /*0f5c*/ 	.short	0x010a
        /*0f5e*/ 	.byte	0xff
	.zero		1


	//   ....[231]....
        /*0f60*/ 	.word	0x00009940
        /*0f64*/ 	.word	0x00000071
        /*0f68*/ 	.word	0x00000270
        /*0f6c*/ 	.short	0x010a
        /*0f6e*/ 	.byte	0xff
	.zero		1


	//   ....[232]....
        /*0f70*/ 	.word	0x00009990
        /*0f74*/ 	.word	0x00000020
        /*0f78*/ 	.word	0x00000220
        /*0f7c*/ 	.short	0x010a
        /*0f7e*/ 	.byte	0xff
	.zero		1


	//----- nvinfo : EIATTR_NUM_MBARRIERS
	.align		4
.L_47:
        /*0f80*/ 	.byte	0x03, 0x38
        /*0f82*/ 	.short	0x005a


	//----- nvinfo : EIATTR_EXIT_INSTR_OFFSETS
	.align		4
        /*0f84*/ 	.byte	0x04, 0x1c
        /*0f86*/ 	.short	(.L_49 - .L_48)


	//   ....[0]....
.L_48:
        /*0f88*/ 	.word	0x000039a0


	//   ....[1]....
        /*0f8c*/ 	.word	0x00003e90


	//   ....[2]....
        /*0f90*/ 	.word	0x00003ef0


	//   ....[3]....
        /*0f94*/ 	.word	0x00004d00


	//   ....[4]....
        /*0f98*/ 	.word	0x00005a10


	//   ....[5]....
        /*0f9c*/ 	.word	0x00005a50


	//   ....[6]....
        /*0fa0*/ 	.word	0x00008510


	//----- nvinfo : EIATTR_MAX_THREADS
	.align		4
.L_49:
        /*0fa4*/ 	.byte	0x04, 0x05
        /*0fa6*/ 	.short	(.L_51 - .L_50)
.L_50:
        /*0fa8*/ 	.word	0x00000100
        /*0fac*/ 	.word	0x00000001
        /*0fb0*/ 	.word	0x00000001


	//----- nvinfo : EIATTR_CRS_STACK_SIZE
	.align		4
.L_51:
        /*0fb4*/ 	.byte	0x04, 0x1e
        /*0fb6*/ 	.short	(.L_53 - .L_52)
.L_52:
        /*0fb8*/ 	.word	0x00000000


	//----- nvinfo : EIATTR_CBANK_PARAM_SIZE
	.align		4
.L_53:
        /*0fbc*/ 	.byte	0x03, 0x19
        /*0fbe*/ 	.short	0x0800


	//----- nvinfo : EIATTR_PARAM_CBANK
	.align		4
        /*0fc0*/ 	.byte	0x04, 0x0a
        /*0fc2*/ 	.short	(.L_55 - .L_54)
	.align		4
.L_54:
        /*0fc4*/ 	.word	index@(.nv.constant0._ZN7cutlass13device_kernelINS_4gemm6kernel13GemmUniversalIN4cute5tupleIJiiiiEEENS1_10collective13CollectiveMmaINS1_35MainloopSm100TmaUmmaWarpSpecializedILi34ELi2ELi4ENS5_IJNS4_1CILi1EEESB_SB_EEEEENS5_IJNSA_ILi64EEENSA_ILi128EEENSA_ILi32EEEEEENS_12float_e4m3_tENS5_IJlSB_lEEESI_SJ_NS4_8TiledMMAINS4_8MMA_AtomIJNS4_10MMA_TraitsINS4_19SM100_MMA_F8F6F4_SSEJSI_SI_fSE_SF_NS4_17integral_constantINS4_4UMMA5MajorELSQ_0EEESR_NSO_INSP_7ScaleInELSS_0EEEST_EEEEEENS4_6LayoutISC_NS5_IJNSA_ILi0EEESX_SX_EEEEENS5_IJNS4_10UnderscoreES10_S10_EEEEENS4_13SM90_TMA_LOADENS4_14ComposedLayoutINS4_7SwizzleILi1ELi4ELi3EEENS4_18smem_ptr_flag_bitsILi8EEENSW_INS5_IJNSA_ILi8EEESG_EEENS5_IJSG_SB_EEEEEEEvNS4_8identityES13_S1D_vS1E_EENS_8epilogue10collective18CollectiveEpilogueINS1G_23Sm100TmaWarpSpecializedILi2ELi2ELi32ELb0ELb0EEEJSH_NS5_IJNSW_ISE_SB_EES1L_EEESI_SJ_SI_SJ_NS1G_6fusion15FusionCallbacksIS1K_NS1N_17LinearCombinationISI_fSI_fLNS_15FloatRoundStyleE2EEESH_S1M_JEEENS4_5SM1004TMEM4LOAD26SM100_TMEM_LOAD_16dp32b32xES13_NS14_INS15_ILi2ELi4ELi3EEES18_NSW_INS5_IJS19_SE_EEENS5_IJSE_SB_EEEEEEENS4_39AutoVectorizingCopyWithAssumedAlignmentILi128EEENS4_14SM90_TMA_STOREES21_S23_S23_EEEvvEEEEvNT_6ParamsE)
        /*0fc8*/ 	.short	0x0380
        /*0fca*/ 	.short	0x0800


	//----- nvinfo : EIATTR_SW_WAR
	.align		4
.L_55:
        /*0fcc*/ 	.byte	0x04, 0x36
        /*0fce*/ 	.short	(.L_57 - .L_56)
.L_56:
        /*0fd0*/ 	.word	0x00000008
.L_57:


//--------------------- .nv.callgraph             --------------------------
	.section	.nv.callgraph,"",@"SHT_CUDA_CALLGRAPH"
	.align	4
	.sectionentsize	8
	.align		4
        /*0000*/ 	.word	0x00000000
	.align		4
        /*0004*/ 	.word	0xffffffff
	.align		4
        /*0008*/ 	.word	index@(_ZN7cutlass13device_kernelINS_4gemm6kernel13GemmUniversalIN4cute5tupleIJiiiiEEENS1_10collective13CollectiveMmaINS1_35MainloopSm100TmaUmmaWarpSpecializedILi34ELi2ELi4ENS5_IJNS4_1CILi1EEESB_SB_EEEEENS5_IJNSA_ILi64EEENSA_ILi128EEENSA_ILi32EEEEEENS_12float_e4m3_tENS5_IJlSB_lEEESI_SJ_NS4_8TiledMMAINS4_8MMA_AtomIJNS4_10MMA_TraitsINS4_19SM100_MMA_F8F6F4_SSEJSI_SI_fSE_SF_NS4_17integral_constantINS4_4UMMA5MajorELSQ_0EEESR_NSO_INSP_7ScaleInELSS_0EEEST_EEEEEENS4_6LayoutISC_NS5_IJNSA_ILi0EEESX_SX_EEEEENS5_IJNS4_10UnderscoreES10_S10_EEEEENS4_13SM90_TMA_LOADENS4_14ComposedLayoutINS4_7SwizzleILi1ELi4ELi3EEENS4_18smem_ptr_flag_bitsILi8EEENSW_INS5_IJNSA_ILi8EEESG_EEENS5_IJSG_SB_EEEEEEEvNS4_8identityES13_S1D_vS1E_EENS_8epilogue10collective18CollectiveEpilogueINS1G_23Sm100TmaWarpSpecializedILi2ELi2ELi32ELb0ELb0EEEJSH_NS5_IJNSW_ISE_SB_EES1L_EEESI_SJ_SI_SJ_NS1G_6fusion15FusionCallbacksIS1K_NS1N_17LinearCombinationISI_fSI_fLNS_15FloatRoundStyleE2EEESH_S1M_JEEENS4_5SM1004TMEM4LOAD26SM100_TMEM_LOAD_16dp32b32xES13_NS14_INS15_ILi2ELi4ELi3EEES18_NSW_INS5_IJS19_SE_EEENS5_IJSE_SB_EEEEEEENS4_39AutoVectorizingCopyWithAssumedAlignmentILi128EEENS4_14SM90_TMA_STOREES21_S23_S23_EEEvvEEEEvNT_6ParamsE)
	.align		4
        /*000c*/ 	.word	index@(__assertfail)
	.align		4
        /*0010*/ 	.word	0x00000000
	.align		4
        /*0014*/ 	.word	0xfffffffe
	.align		4
        /*0018*/ 	.word	0x00000000
	.align		4
        /*001c*/ 	.word	0xfffffffd
	.align		4
        /*0020*/ 	.word	0x00000000
	.align		4
        /*0024*/ 	.word	0xfffffffc


//--------------------- .nv.constant4             --------------------------
	.section	.nv.constant4,"a",@progbits
	.align	8
	.align		8
.nv.constant4:
        /*0000*/ 	.dword	__assertfail
	.align		8
        /*0008*/ 	.dword	__unnamed_1
	.align		8
        /*0010*/ 	.dword	__unnamed_2
	.align		8
        /*0018*/ 	.dword	_ZN39_INTERNAL_27815839_4_k_cu_5ce71cde_93934cuda3std3__45__cpo5beginE
	.align		8
        /*0020*/ 	.dword	_ZN39_INTERNAL_27815839_4_k_cu_5ce71cde_93934cuda3std3__45__cpo3endE
	.align		8
        /*0028*/ 	.dword	_ZN39_INTERNAL_27815839_4_k_cu_5ce71cde_93934cuda3std3__45__cpo6cbeginE
	.align		8
        /*0030*/ 	.dword	_ZN39_INTERNAL_27815839_4_k_cu_5ce71cde_93934cuda3std3__45__cpo4cendE
	.align		8
        /*0038*/ 	.dword	_ZN39_INTERNAL_27815839_4_k_cu_5ce71cde_93934cuda3std3__441_GLOBAL__N__27815839_4_k_cu_5ce71cde_93936ignoreE
	.align		8
        /*0040*/ 	.dword	_ZN39_INTERNAL_27815839_4_k_cu_5ce71cde_93934cuda3std3__419piecewise_constructE
	.align		8
        /*0048*/ 	.dword	_ZN39_INTERNAL_27815839_4_k_cu_5ce71cde_93934cuda3std3__48in_placeE
	.align		8
        /*0050*/ 	.dword	_ZN39_INTERNAL_27815839_4_k_cu_5ce71cde_93934cuda3std6ranges3__45__cpo4swapE
	.align		8
        /*0058*/ 	.dword	_ZN39_INTERNAL_27815839_4_k_cu_5ce71cde_93934cuda3std6ranges3__45__cpo9iter_moveE
	.align		8
        /*0060*/ 	.dword	_ZN39_INTERNAL_27815839_4_k_cu_5ce71cde_93934cute7productE
	.align		8
        /*0068*/ 	.dword	_ZN39_INTERNAL_27815839_4_k_cu_5ce71cde_93934cute1_E
	.align		8
        /*0070*/ 	.dword	$str$25
	.align		8
        /*0078*/ 	.dword	$str$26
	.align		8
        /*0080*/ 	.dword	$str$27
	.align		8
        /*0088*/ 	.dword	$str$28


//--------------------- .text._ZN7cutlass13device_kernelINS_4gemm6kernel13GemmUniversalIN4cute5tupleIJiiiiEEENS1_10collective13CollectiveMmaINS1_35MainloopSm100TmaUmmaWarpSpecializedILi34ELi2ELi4ENS5_IJNS4_1CILi1EEESB_SB_EEEEENS5_IJNSA_ILi64EEENSA_ILi128EEENSA_ILi32EEEEEENS_12float_e4m3_tENS5_IJlSB_lEEESI_SJ_NS4_8TiledMMAINS4_8MMA_AtomIJNS4_10MMA_TraitsINS4_19SM100_MMA_F8F6F4_SSEJSI_SI_fSE_SF_NS4_17integral_constantINS4_4UMMA5MajorELSQ_0EEESR_NSO_INSP_7ScaleInELSS_0EEEST_EEEEEENS4_6LayoutISC_NS5_IJNSA_ILi0EEESX_SX_EEEEENS5_IJNS4_10UnderscoreES10_S10_EEEEENS4_13SM90_TMA_LOADENS4_14ComposedLayoutINS4_7SwizzleILi1ELi4ELi3EEENS4_18smem_ptr_flag_bitsILi8EEENSW_INS5_IJNSA_ILi8EEESG_EEENS5_IJSG_SB_EEEEEEEvNS4_8identityES13_S1D_vS1E_EENS_8epilogue10collective18CollectiveEpilogueINS1G_23Sm100TmaWarpSpecializedILi2ELi2ELi32ELb0ELb0EEEJSH_NS5_IJNSW_ISE_SB_EES1L_EEESI_SJ_SI_SJ_NS1G_6fusion15FusionCallbacksIS1K_NS1N_17LinearCombinationISI_fSI_fLNS_15FloatRoundStyleE2EEESH_S1M_JEEENS4_5SM1004TMEM4LOAD26SM100_TMEM_LOAD_16dp32b32xES13_NS14_INS15_ILi2ELi4ELi3EEES18_NSW_INS5_IJS19_SE_EEENS5_IJSE_SB_EEEEEEENS4_39AutoVectorizingCopyWithAssumedAlignmentILi128EEENS4_14SM90_TMA_STOREES21_S23_S23_EEEvvEEEEvNT_6ParamsE --------------------------
	.section	.text._ZN7cutlass13device_kernelINS_4gemm6kernel13GemmUniversalIN4cute5tupleIJiiiiEEENS1_10collective13CollectiveMmaINS1_35MainloopSm100TmaUmmaWarpSpecializedILi34ELi2ELi4ENS5_IJNS4_1CILi1EEESB_SB_EEEEENS5_IJNSA_ILi64EEENSA_ILi128EEENSA_ILi32EEEEEENS_12float_e4m3_tENS5_IJlSB_lEEESI_SJ_NS4_8TiledMMAINS4_8MMA_AtomIJNS4_10MMA_TraitsINS4_19SM100_MMA_F8F6F4_SSEJSI_SI_fSE_SF_NS4_17integral_constantINS4_4UMMA5MajorELSQ_0EEESR_NSO_INSP_7ScaleInELSS_0EEEST_EEEEEENS4_6LayoutISC_NS5_IJNSA_ILi0EEESX_SX_EEEEENS5_IJNS4_10UnderscoreES10_S10_EEEEENS4_13SM90_TMA_LOADENS4_14ComposedLayoutINS4_7SwizzleILi1ELi4ELi3EEENS4_18smem_ptr_flag_bitsILi8EEENSW_INS5_IJNSA_ILi8EEESG_EEENS5_IJSG_SB_EEEEEEEvNS4_8identityES13_S1D_vS1E_EENS_8epilogue10collective18CollectiveEpilogueINS1G_23Sm100TmaWarpSpecializedILi2ELi2ELi32ELb0ELb0EEEJSH_NS5_IJNSW_ISE_SB_EES1L_EEESI_SJ_SI_SJ_NS1G_6fusion15FusionCallbacksIS1K_NS1N_17LinearCombinationISI_fSI_fLNS_15FloatRoundStyleE2EEESH_S1M_JEEENS4_5SM1004TMEM4LOAD26SM100_TMEM_LOAD_16dp32b32xES13_NS14_INS15_ILi2ELi4ELi3EEES18_NSW_INS5_IJS19_SE_EEENS5_IJSE_SB_EEEEEEENS4_39AutoVectorizingCopyWithAssumedAlignmentILi128EEENS4_14SM90_TMA_STOREES21_S23_S23_EEEvvEEEEvNT_6ParamsE,"ax",@progbits
	.align	128
.text._ZN7cutlass13device_kernelINS_4gemm6kernel13GemmUniversalIN4cute5tupleIJiiiiEEENS1_10collective13CollectiveMmaINS1_35MainloopSm100TmaUmmaWarpSpecializedILi34ELi2ELi4ENS5_IJNS4_1CILi1EEESB_SB_EEEEENS5_IJNSA_ILi64EEENSA_ILi128EEENSA_ILi32EEEEEENS_12float_e4m3_tENS5_IJlSB_lEEESI_SJ_NS4_8TiledMMAINS4_8MMA_AtomIJNS4_10MMA_TraitsINS4_19SM100_MMA_F8F6F4_SSEJSI_SI_fSE_SF_NS4_17integral_constantINS4_4UMMA5MajorELSQ_0EEESR_NSO_INSP_7ScaleInELSS_0EEEST_EEEEEENS4_6LayoutISC_NS5_IJNSA_ILi0EEESX_SX_EEEEENS5_IJNS4_10UnderscoreES10_S10_EEEEENS4_13SM90_TMA_LOADENS4_14ComposedLayoutINS4_7SwizzleILi1ELi4ELi3EEENS4_18smem_ptr_flag_bitsILi8EEENSW_INS5_IJNSA_ILi8EEESG_EEENS5_IJSG_SB_EEEEEEEvNS4_8identityES13_S1D_vS1E_EENS_8epilogue10collective18CollectiveEpilogueINS1G_23Sm100TmaWarpSpecializedILi2ELi2ELi32ELb0ELb0EEEJSH_NS5_IJNSW_ISE_SB_EES1L_EEESI_SJ_SI_SJ_NS1G_6fusion15FusionCallbacksIS1K_NS1N_17LinearCombinationISI_fSI_fLNS_15FloatRoundStyleE2EEESH_S1M_JEEENS4_5SM1004TMEM4LOAD26SM100_TMEM_LOAD_16dp32b32xES13_NS14_INS15_ILi2ELi4ELi3EEES18_NSW_INS5_IJS19_SE_EEENS5_IJSE_SB_EEEEEEENS4_39AutoVectorizingCopyWithAssumedAlignmentILi128EEENS4_14SM90_TMA_STOREES21_S23_S23_EEEvvEEEEvNT_6ParamsE:
        .type           _ZN7cutlass13device_kernelINS_4gemm6kernel13GemmUniversalIN4cute5tupleIJiiiiEEENS1_10collective13CollectiveMmaINS1_35MainloopSm100TmaUmmaWarpSpecializedILi34ELi2ELi4ENS5_IJNS4_1CILi1EEESB_SB_EEEEENS5_IJNSA_ILi64EEENSA_ILi128EEENSA_ILi32EEEEEENS_12float_e4m3_tENS5_IJlSB_lEEESI_SJ_NS4_8TiledMMAINS4_8MMA_AtomIJNS4_10MMA_TraitsINS4_19SM100_MMA_F8F6F4_SSEJSI_SI_fSE_SF_NS4_17integral_constantINS4_4UMMA5MajorELSQ_0EEESR_NSO_INSP_7ScaleInELSS_0EEEST_EEEEEENS4_6LayoutISC_NS5_IJNSA_ILi0EEESX_SX_EEEEENS5_IJNS4_10UnderscoreES10_S10_EEEEENS4_13SM90_TMA_LOADENS4_14ComposedLayoutINS4_7SwizzleILi1ELi4ELi3EEENS4_18smem_ptr_flag_bitsILi8EEENSW_INS5_IJNSA_ILi8EEESG_EEENS5_IJSG_SB_EEEEEEEvNS4_8identityES13_S1D_vS1E_EENS_8epilogue10collective18CollectiveEpilogueINS1G_23Sm100TmaWarpSpecializedILi2ELi2ELi32ELb0ELb0EEEJSH_NS5_IJNSW_ISE_SB_EES1L_EEESI_SJ_SI_SJ_NS1G_6fusion15FusionCallbacksIS1K_NS1N_17LinearCombinationISI_fSI_fLNS_15FloatRoundStyleE2EEESH_S1M_JEEENS4_5SM1004TMEM4LOAD26SM100_TMEM_LOAD_16dp32b32xES13_NS14_INS15_ILi2ELi4ELi3EEES18_NSW_INS5_IJS19_SE_EEENS5_IJSE_SB_EEEEEEENS4_39AutoVectorizingCopyWithAssumedAlignmentILi128EEENS4_14SM90_TMA_STOREES21_S23_S23_EEEvvEEEEvNT_6ParamsE,@function
        .size           _ZN7cutlass13device_kernelINS_4gemm6kernel13GemmUniversalIN4cute5tupleIJiiiiEEENS1_10collective13CollectiveMmaINS1_35MainloopSm100TmaUmmaWarpSpecializedILi34ELi2ELi4ENS5_IJNS4_1CILi1EEESB_SB_EEEEENS5_IJNSA_ILi64EEENSA_ILi128EEENSA_ILi32EEEEEENS_12float_e4m3_tENS5_IJlSB_lEEESI_SJ_NS4_8TiledMMAINS4_8MMA_AtomIJNS4_10MMA_TraitsINS4_19SM100_MMA_F8F6F4_SSEJSI_SI_fSE_SF_NS4_17integral_constantINS4_4UMMA5MajorELSQ_0EEESR_NSO_INSP_7ScaleInELSS_0EEEST_EEEEEENS4_6LayoutISC_NS5_IJNSA_ILi0EEESX_SX_EEEEENS5_IJNS4_10UnderscoreES10_S10_EEEEENS4_13SM90_TMA_LOADENS4_14ComposedLayoutINS4_7SwizzleILi1ELi4ELi3EEENS4_18smem_ptr_flag_bitsILi8EEENSW_INS5_IJNSA_ILi8EEESG_EEENS5_IJSG_SB_EEEEEEEvNS4_8identityES13_S1D_vS1E_EENS_8epilogue10collective18CollectiveEpilogueINS1G_23Sm100TmaWarpSpecializedILi2ELi2ELi32ELb0ELb0EEEJSH_NS5_IJNSW_ISE_SB_EES1L_EEESI_SJ_SI_SJ_NS1G_6fusion15FusionCallbacksIS1K_NS1N_17LinearCombinationISI_fSI_fLNS_15FloatRoundStyleE2EEESH_S1M_JEEENS4_5SM1004TMEM4LOAD26SM100_TMEM_LOAD_16dp32b32xES13_NS14_INS15_ILi2ELi4ELi3EEES18_NSW_INS5_IJS19_SE_EEENS5_IJSE_SB_EEEEEEENS4_39AutoVectorizingCopyWithAssumedAlignmentILi128EEENS4_14SM90_TMA_STOREES21_S23_S23_EEEvvEEEEvNT_6ParamsE,(.L_x_233 - _ZN7cutlass13device_kernelINS_4gemm6kernel13GemmUniversalIN4cute5tupleIJiiiiEEENS1_10collective13CollectiveMmaINS1_35MainloopSm100TmaUmmaWarpSpecializedILi34ELi2ELi4ENS5_IJNS4_1CILi1EEESB_SB_EEEEENS5_IJNSA_ILi64EEENSA_ILi128EEENSA_ILi32EEEEEENS_12float_e4m3_tENS5_IJlSB_lEEESI_SJ_NS4_8TiledMMAINS4_8MMA_AtomIJNS4_10MMA_TraitsINS4_19SM100_MMA_F8F6F4_SSEJSI_SI_fSE_SF_NS4_17integral_constantINS4_4UMMA5MajorELSQ_0EEESR_NSO_INSP_7ScaleInELSS_0EEEST_EEEEEENS4_6LayoutISC_NS5_IJNSA_ILi0EEESX_SX_EEEEENS5_IJNS4_10UnderscoreES10_S10_EEEEENS4_13SM90_TMA_LOADENS4_14ComposedLayoutINS4_7SwizzleILi1ELi4ELi3EEENS4_18smem_ptr_flag_bitsILi8EEENSW_INS5_IJNSA_ILi8EEESG_EEENS5_IJSG_SB_EEEEEEEvNS4_8identityES13_S1D_vS1E_EENS_8epilogue10collective18CollectiveEpilogueINS1G_23Sm100TmaWarpSpecializedILi2ELi2ELi32ELb0ELb0EEEJSH_NS5_IJNSW_ISE_SB_EES1L_EEESI_SJ_SI_SJ_NS1G_6fusion15FusionCallbacksIS1K_NS1N_17LinearCombinationISI_fSI_fLNS_15FloatRoundStyleE2EEESH_S1M_JEEENS4_5SM1004TMEM4LOAD26SM100_TMEM_LOAD_16dp32b32xES13_NS14_INS15_ILi2ELi4ELi3EEES18_NSW_INS5_IJS19_SE_EEENS5_IJSE_SB_EEEEEEENS4_39AutoVectorizingCopyWithAssumedAlignmentILi128EEENS4_14SM90_TMA_STOREES21_S23_S23_EEEvvEEEEvNT_6ParamsE)
        .other          _ZN7cutlass13device_kernelINS_4gemm6kernel13GemmUniversalIN4cute5tupleIJiiiiEEENS1_10collective13CollectiveMmaINS1_35MainloopSm100TmaUmmaWarpSpecializedILi34ELi2ELi4ENS5_IJNS4_1CILi1EEESB_SB_EEEEENS5_IJNSA_ILi64EEENSA_ILi128EEENSA_ILi32EEEEEENS_12float_e4m3_tENS5_IJlSB_lEEESI_SJ_NS4_8TiledMMAINS4_8MMA_AtomIJNS4_10MMA_TraitsINS4_19SM100_MMA_F8F6F4_SSEJSI_SI_fSE_SF_NS4_17integral_constantINS4_4UMMA5MajorELSQ_0EEESR_NSO_INSP_7ScaleInELSS_0EEEST_EEEEEENS4_6LayoutISC_NS5_IJNSA_ILi0EEESX_SX_EEEEENS5_IJNS4_10UnderscoreES10_S10_EEEEENS4_13SM90_TMA_LOADENS4_14ComposedLayoutINS4_7SwizzleILi1ELi4ELi3EEENS4_18smem_ptr_flag_bitsILi8EEENSW_INS5_IJNSA_ILi8EEESG_EEENS5_IJSG_SB_EEEEEEEvNS4_8identityES13_S1D_vS1E_EENS_8epilogue10collective18CollectiveEpilogueINS1G_23Sm100TmaWarpSpecializedILi2ELi2ELi32ELb0ELb0EEEJSH_NS5_IJNSW_ISE_SB_EES1L_EEESI_SJ_SI_SJ_NS1G_6fusion15FusionCallbacksIS1K_NS1N_17LinearCombinationISI_fSI_fLNS_15FloatRoundStyleE2EEESH_S1M_JEEENS4_5SM1004TMEM4LOAD26SM100_TMEM_LOAD_16dp32b32xES13_NS14_INS15_ILi2ELi4ELi3EEES18_NSW_INS5_IJS19_SE_EEENS5_IJSE_SB_EEEEEEENS4_39AutoVectorizingCopyWithAssumedAlignmentILi128EEENS4_14SM90_TMA_STOREES21_S23_S23_EEEvvEEEEvNT_6ParamsE,@"STO_CUDA_ENTRY STV_DEFAULT"
_ZN7cutlass13device_kernelINS_4gemm6kernel13GemmUniversalIN4cute5tupleIJiiiiEEENS1_10collective13CollectiveMmaINS1_35MainloopSm100TmaUmmaWarpSpecializedILi34ELi2ELi4ENS5_IJNS4_1CILi1EEESB_SB_EEEEENS5_IJNSA_ILi64EEENSA_ILi128EEENSA_ILi32EEEEEENS_12float_e4m3_tENS5_IJlSB_lEEESI_SJ_NS4_8TiledMMAINS4_8MMA_AtomIJNS4_10MMA_TraitsINS4_19SM100_MMA_F8F6F4_SSEJSI_SI_fSE_SF_NS4_17integral_constantINS4_4UMMA5MajorELSQ_0EEESR_NSO_INSP_7ScaleInELSS_0EEEST_EEEEEENS4_6LayoutISC_NS5_IJNSA_ILi0EEESX_SX_EEEEENS5_IJNS4_10UnderscoreES10_S10_EEEEENS4_13SM90_TMA_LOADENS4_14ComposedLayoutINS4_7SwizzleILi1ELi4ELi3EEENS4_18smem_ptr_flag_bitsILi8EEENSW_INS5_IJNSA_ILi8EEESG_EEENS5_IJSG_SB_EEEEEEEvNS4_8identityES13_S1D_vS1E_EENS_8epilogue10collective18CollectiveEpilogueINS1G_23Sm100TmaWarpSpecializedILi2ELi2ELi32ELb0ELb0EEEJSH_NS5_IJNSW_ISE_SB_EES1L_EEESI_SJ_SI_SJ_NS1G_6fusion15FusionCallbacksIS1K_NS1N_17LinearCombinationISI_fSI_fLNS_15FloatRoundStyleE2EEESH_S1M_JEEENS4_5SM1004TMEM4LOAD26SM100_TMEM_LOAD_16dp32b32xES13_NS14_INS15_ILi2ELi4ELi3EEES18_NSW_INS5_IJS19_SE_EEENS5_IJSE_SB_EEEEEEENS4_39AutoVectorizingCopyWithAssumedAlignmentILi128EEENS4_14SM90_TMA_STOREES21_S23_S23_EEEvvEEEEvNT_6ParamsE:
[----:B------:R-:W1:Y:S01]  /*0000*/  LDC R1, c[0x0][0x37c] ;  /* 0x0000df00ff017b82 */ /* 0x000e620000000800 */
[----:B------:R-:W2:Y:S01]  /*0010*/  S2R R108, SR_TID.X ;  /* 0x00000000006c7919 */ /* 0x000ea20000002100 */
[----:B------:R-:W3:Y:S01]  /*0020*/  LDCU.64 UR4, c[0x0][0x890] ;  /* 0x00011200ff0477ac */ /* 0x000ee20008000a00 */
[----:B------:R-:W-:Y:S02]  /*0030*/  PRMT R95, RZ, 0x7610, R95 ;  /* 0x00007610ff5f7816 */ /* 0x000fe4000000005f */
[----:B------:R-:W-:Y:S01]  /*0040*/  ELECT P5, URZ, PT ;  /* 0x0000000000ff782f */ /* 0x000fe200038a0000 */
[----:B------:R-:W4:Y:S01]  /*0050*/  LDCU.64 UR46, c[0x0][0x358] ;  /* 0x00006b00ff2e77ac */ /* 0x000f220008000a00 */
[----:B---3--:R-:W-:-:S04]  /*0060*/  UISETP.NE.U32.AND UP0, UPT, UR4, URZ, UPT ;  /* 0x000000ff0400728c */ /* 0x008fc8000bf05070 */
[----:B------:R-:W-:Y:S01]  /*0070*/  UISETP.NE.AND.EX UP0, UPT, UR5, URZ, UPT, UP0 ;  /* 0x000000ff0500728c */ /* 0x000fe2000bf05300 */
[----:B--2---:R-:W-:-:S05]  /*0080*/  SHF.R.U32.HI R101, RZ, 0x5, R108 ;  /* 0x00000005ff657819 */ /* 0x004fca000001166c */
[----:B------:R-:W2:Y:S02]  /*0090*/  SHFL.IDX PT, R0, R101, RZ, 0x1f ;  /* 0x00001fff65007589 */ /* 0x000ea400000e0000 */
[----:B--2---:R-:W-:Y:S01]  /*00a0*/  R2UR UR8, R0 ;  /* 0x00000000000872ca */ /* 0x004fe200000e0000 */
[----:B-1--4-:R-:W-:-:S14]  /*00b0*/  BRA.U UP0, `(.L_x_0) ;  /* 0x00000001002c7547 */ /* 0x012fdc000b800000 */
[----:B------:R-:W1:Y:S02]  /*00c0*/  LDCU.64 UR6, c[0x0][0x888] ;  /* 0x00011100ff0677ac */ /* 0x000e640008000a00 */
[----:B-1----:R-:W-:-:S04]  /*00d0*/  UISETP.NE.U32.AND UP0, UPT, UR6, URZ, UPT ;  /* 0x000000ff0600728c */ /* 0x002fc8000bf05070 */
[----:B------:R-:W-:-:S09]  /*00e0*/  UISETP.NE.AND.EX UP0, UPT, UR7, URZ, UPT, UP0 ;  /* 0x000000ff0700728c */ /* 0x000fd2000bf05300 */
[----:B------:R-:W-:Y:S05]  /*00f0*/  BRA.U !UP0, `(.L_x_1) ;  /* 0x0000000108107547 */ /* 0x000fea000b800000 */
[----:B------:R-:W1:Y:S02]  /*0100*/  LDC.64 R2, c[0x0][0x888] ;  /* 0x00022200ff027b82 */ /* 0x000e640000000a00 */
[----:B-1----:R1:W5:Y:S01]  /*0110*/  LDG.E R49, desc[UR46][R2.64] ;  /* 0x0000002e02317981 */ /* 0x002362000c1e1900 */
[----:B------:R-:W-:Y:S01]  /*0120*/  HFMA2 R95, -RZ, RZ, 0, 5.9604644775390625e-08 ;  /* 0x00000001ff5f7431 */ /* 0x000fe200000001ff */
[----:B------:R-:W-:Y:S05]  /*0130*/  BRA `(.L_x_0) ;  /* 0x00000000000c7947 */ /* 0x000fea0003800000 */
.L_x_1:
[----:B------:R-:W1:Y:S01]  /*0140*/  LDCU UR6, c[0x0][0x880] ;  /* 0x00011000ff0677ac */ /* 0x000e620008000800 */
[----:B------:R-:W-:Y:S01]  /*0150*/  HFMA2 R95, -RZ, RZ, 0, 5.9604644775390625e-08 ;  /* 0x00000001ff5f7431 */ /* 0x000fe200000001ff */
[----:B-1----:R-:W-:-:S07]  /*0160*/  MOV R49, UR6 ;  /* 0x0000000600317c02 */ /* 0x002fce0008000f00 */
.L_x_0:
[----:B------:R-:W2:Y:S02]  /*0170*/  LDCU.64 UR6, c[0x0][0x8b0] ;  /* 0x00011600ff0677ac */ /* 0x000ea40008000a00 */
[----:B--2---:R-:W-:-:S04]  /*0180*/  UISETP.NE.U32.AND UP0, UPT, UR6, URZ, UPT ;  /* 0x000000ff0600728c */ /* 0x004fc8000bf05070 */
[----:B------:R-:W-:-:S09]  /*0190*/  UISETP.NE.AND.EX UP0, UPT, UR7, URZ, UPT, UP0 ;  /* 0x000000ff0700728c */ /* 0x000fd2000bf05300 */
[----:B------:R-:W-:Y:S05]  /*01a0*/  BRA.U UP0, `(.L_x_2) ;  /* 0x0000000100247547 */ /* 0x000fea000b800000 */
[----:B------:R-:W2:Y:S02]  /*01b0*/  LDCU.64 UR6, c[0x0][0x8a8] ;  /* 0x00011500ff0677ac */ /* 0x000ea40008000a00 */
[----:B--2---:R-:W-:-:S04]  /*01c0*/  UISETP.NE.U32.AND UP0, UPT, UR6, URZ, UPT ;  /* 0x000000ff0600728c */ /* 0x004fc8000bf05070 */
[----:B------:R-:W-:-:S09]  /*01d0*/  UISETP.NE.AND.EX UP0, UPT, UR7, URZ, UPT, UP0 ;  /* 0x000000ff0700728c */ /* 0x000fd2000bf05300 */
[----:B------:R-:W-:Y:S05]  /*01e0*/  BRA.U !UP0, `(.L_x_3) ;  /* 0x00000001080c7547 */ /* 0x000fea000b800000 */
[----:B-1----:R-:W1:Y:S02]  /*01f0*/  LDC.64 R2, c[0x0][0x8a8] ;  /* 0x00022a00ff027b82 */ /* 0x002e640000000a00 */
[----:B-1----:R2:W5:Y:S01]  /*0200*/  LDG.E R47, desc[UR46][R2.64] ;  /* 0x0000002e022f7981 */ /* 0x002562000c1e1900 */
[----:B------:R-:W-:Y:S05]  /*0210*/  BRA `(.L_x_2) ;  /* 0x0000000000087947 */ /* 0x000fea0003800000 */
.L_x_3:
[----:B------:R-:W2:Y:S02]  /*0220*/  LDCU UR6, c[0x0][0x8a0] ;  /* 0x00011400ff0677ac */ /* 0x000ea40008000800 */
[----:B--2---:R-:W-:Y:S02]  /*0230*/  MOV R47, UR6 ;  /* 0x00000006002f7c02 */ /* 0x004fe40008000f00 */
.L_x_2:
[----:B------:R-:W-:Y:S01]  /*0240*/  IMAD.U32 R0, RZ, RZ, UR8 ;  /* 0x00000008ff007e24 */ /* 0x000fe2000f8e00ff */
[----:B------:R-:W-:Y:S04]  /*0250*/  BSSY.RECONVERGENT B0, `(.L_x_4) ;  /* 0x000000c000007945 */ /* 0x000fe80003800200 */
[C---:B------:R-:W-:Y:S02]  /*0260*/  ISETP.NE.OR P1, PT, R0.reuse, 0x1, !P5 ;  /* 0x000000010000780c */ /* 0x040fe40006f25670 */
[----:B------:R-:W-:-:S11]  /*0270*/  ISETP.NE.OR P0, PT, R0, 0x3, !P5 ;  /* 0x000000030000780c */ /* 0x000fd60006f05670 */
[----:B------:R-:W-:Y:S05]  /*0280*/  @P1 BRA `(.L_x_5) ;  /* 0x0000000000201947 */ /* 0x000fea0003800000 */
[----:B------:R-:W3:Y:S02]  /*0290*/  LDCU.64 UR6, c[0x0][0x348] ;  /* 0x00006900ff0677ac */ /* 0x000ee40008000a00 */
[----:B---3--:R-:W-:Y:S02]  /*02a0*/  UIADD3 UR10, UP1, UPT, UR6, 0x80, URZ ;  /* 0x00000080060a7890 */ /* 0x008fe4000ff3e0ff */
[----:B------:R-:W-:Y:S02]  /*02b0*/  UIADD3 UR6, UP0, UPT, UR6, 0x180, URZ ;  /* 0x0000018006067890 */ /* 0x000fe4000ff1e0ff */
[----:B------:R-:W-:Y:S02]  /*02c0*/  UIADD3.X UR11, UPT, UPT, URZ, UR7, URZ, UP1, !UPT ;  /* 0x00000007ff0b7290 */ /* 0x000fe40008ffe4ff */
[----:B------:R-:W-:-:S07]  /*02d0*/  UIADD3.X UR7, UPT, UPT, URZ, UR7, URZ, UP0, !UPT ;  /* 0x00000007ff077290 */ /* 0x000fce00087fe4ff */
[----:B------:R3:W-:Y:S02]  /*02e0*/  UTMACCTL.PF [UR10] ;  /* 0x000000000a0079b9 */ /* 0x0007e40008040000 */
[----:B------:R3:W-:Y:S02]  /*02f0*/  UTMACCTL.PF [UR6] ;  /* 0x00000000060079b9 */ /* 0x0007e40008040000 */
[----:B---3--:R-:W-:Y:S01]  /*0300*/  NOP ;  /* 0x0000000000007918 */ /* 0x008fe20000000000 */
.L_x_5:
[----:B------:R-:W-:Y:S05]  /*0310*/  BSYNC.RECONVERGENT B0 ;  /* 0x0000000000007941 */ /* 0x000fea0003800200 */
.L_x_4:
[----:B------:R-:W-:Y:S04]  /*0320*/  BSSY.RECONVERGENT B0, `(.L_x_6) ;  /* 0x000000a000007945 */ /* 0x000fe80003800200 */
        /* <DEDUP_REMOVED lines=9> */
.L_x_7:
[----:B------:R-:W-:Y:S05]  /*03c0*/  BSYNC.RECONVERGENT B0 ;  /* 0x0000000000007941 */ /* 0x000fea0003800200 */
.L_x_6:
[----:B------:R-:W3:Y:S01]  /*03d0*/  LDCU.64 UR6, c[0x0][0x888] ;  /* 0x00011100ff0677ac */ /* 0x000ee20008000a00 */
[----:B------:R-:W-:Y:S02]  /*03e0*/  UISETP.EQ.U32.AND UP1, UPT, UR4, URZ, UPT ;  /* 0x000000ff0400728c */ /* 0x000fe4000bf22070 */
[----:B------:R-:W-:Y:S02]  /*03f0*/  UPLOP3.LUT UP2, UPT, UPT, UPT, UPT, 0x80, 0x8 ;  /* 0x000000000008789c */ /* 0x000fe40003f4f070 */
[----:B---3--:R-:W-:-:S04]  /*0400*/  UISETP.NE.U32.AND UP0, UPT, UR6, URZ, UPT ;  /* 0x000000ff0600728c */ /* 0x008fc8000bf05070 */
[----:B------:R-:W-:-:S04]  /*0410*/  UISETP.NE.AND.EX UP0, UPT, UR7, URZ, UPT, UP0 ;  /* 0x000000ff0700728c */ /* 0x000fc8000bf05300 */
[----:B------:R-:W-:-:S04]  /*0420*/  UISETP.EQ.OR.EX UP3, UPT, UR5, URZ, !UP0, UP1 ;  /* 0x000000ff0500728c */ /* 0x000fc8000c762710 */
[----:B------:R-:W-:-:S05]  /*0430*/  UP2UR UR50, UPR, URZ, 0x8 ;  /* 0x00000008ff327883 */ /* 0x000fca0008000000 */
[----:B------:R-:W-:Y:S07]  /*0440*/  BRA.U !UP3, `(.L_x_8) ;  /* 0x000000010b207547 */ /* 0x000fee000b800000 */
[----:B------:R-:W-:Y:S01]  /*0450*/  UISETP.NE.U32.AND UP2, UPT, UR4, URZ, UPT ;  /* 0x000000ff0400728c */ /* 0x000fe2000bf45070 */
[----:B-----5:R-:W-:Y:S01]  /*0460*/  FSETP.NEU.AND P0, PT, R49, RZ, PT ;  /* 0x000000ff3100720b */ /* 0x020fe20003f0d000 */
[----:B------:R-:W-:Y:S02]  /*0470*/  USEL UR4, URZ, 0xffffffff, UP0 ;  /* 0xffffffffff047887 */ /* 0x000fe40008000000 */
[----:B------:R-:W-:-:S10]  /*0480*/  UISETP.NE.AND.EX UP2, UPT, UR5, URZ, UPT, UP2 ;  /* 0x000000ff0500728c */ /* 0x000fd4000bf45320 */
[----:B------:R-:W-:Y:S01]  /*0490*/  VOTEU.ANY UP1, P0 ;  /* 0x0000000000ff7886 */ /* 0x000fe20000020100 */
[----:B------:R-:W-:-:S04]  /*04a0*/  @!UP2 USEL UR4, URZ, 0xffffffff, UP1 ;  /* 0xffffffffff04a887 */ /* 0x000fc80008800000 */
[----:B------:R-:W-:-:S04]  /*04b0*/  ULOP3.LUT UR4, UR4, 0x1, URZ, 0xc0, !UPT ;  /* 0x0000000104047892 */ /* 0x000fc8000f8ec0ff */
[----:B------:R-:W-:-:S11]  /*04c0*/  UISETP.NE.U32.AND UP2, UPT, UR4, 0x1, UPT ;  /* 0x000000010400788c */ /* 0x000fd6000bf45070 */
.L_x_8:
[----:B-12---:R-:W1:Y:S01]  /*04d0*/  SHFL.IDX PT, R2, R101, RZ, 0x1f ;  /* 0x00001fff65027589 */ /* 0x006e6200000e0000 */
[----:B------:R-:W-:-:S04]  /*04e0*/  UISETP.NE.AND UP1, UPT, UR8, 0x2, UPT ;  /* 0x000000020800788c */ /* 0x000fc8000bf25270 */
[----:B------:R-:W-:Y:S01]  /*04f0*/  USEL UR6, URZ, 0x1, UP1 ;  /* 0x00000001ff067887 */ /* 0x000fe20008800000 */
[----:B-1----:R-:W-:-:S13]  /*0500*/  ISETP.NE.AND P0, PT, R2, RZ, PT ;  /* 0x000000ff0200720c */ /* 0x002fda0003f05270 */
[----:B------:R-:W-:Y:S05]  /*0510*/  @P0 BRA `(.L_x_9) ;  /* 0x0000000400440947 */ /* 0x000fea0003800000 */
[----:B------:R-:W-:Y:S01]  /*0520*/  ELECT P0, URZ, PT ;  /* 0x0000000000ff782f */ /* 0x000fe20003800000 */
[----:B------:R-:W-:-:S12]  /*0530*/  BSSY.RECONVERGENT B0, `(.L_x_9) ;  /* 0x000004f000007945 */ /* 0x000fd80003800200 */
[----:B------:R-:W-:Y:S05]  /*0540*/  @!P0 BRA `(.L_x_10) ;  /* 0x0000000400348947 */ /* 0x000fea0003800000 */
[----:B------:R-:W1:Y:S01]  /*0550*/  S2UR UR5, SR_CgaCtaId ;  /* 0x00000000000579c3 */ /* 0x000e620000008800 */
[----:B------:R-:W-:Y:S01]  /*0560*/  UMOV UR7, 0x400 ;  /* 0x0000040000077882 */ /* 0x000fe20000000000 */
[----:B------:R-:W-:Y:S02]  /*0570*/  UMOV UR4, 0x1 ;  /* 0x0000000100047882 */ /* 0x000fe40000000000 */
[----:B------:R-:W-:-:S04]  /*0580*/  UIADD3 UR10, UPT, UPT, -UR4, 0x100000, URZ ;  /* 0x00100000040a7890 */ /* 0x000fc8000fffe1ff */
[----:B------:R-:W-:Y:S02]  /*0590*/  USHF.L.U32 UR11, UR10, 0xb, URZ ;  /* 0x0000000b0a0b7899 */ /* 0x000fe400080006ff */
[----:B------:R-:W-:Y:S02]  /*05a0*/  USHF.L.U32 UR10, UR10, 0x1, URZ ;  /* 0x000000010a0a7899 */ /* 0x000fe400080006ff */
[----:B-1----:R-:W-:Y:S01]  /*05b0*/  ULEA UR5, UR5, UR7, 0x18 ;  /* 0x0000000705057291 */ /* 0x002fe2000f8ec0ff */
[----:B------:R-:W1:Y:S11]  /*05c0*/  FENCE.VIEW.ASYNC.S ;  /* 0x00000000000073c6 */ /* 0x000e760000000000 */
[----:B-1----:R1:W2:Y:S01]  /*05d0*/  SYNCS.EXCH.64 URZ, [UR5], UR10 ;  /* 0x0000000a05ff75b2 */ /* 0x0022a20008000100 */
[----:B------:R1:W3:Y:S01]  /*05e0*/  SYNCS.EXCH.64 URZ, [UR5+0x110], UR10 ;  /* 0x0001100a05ff75b2 */ /* 0x0002e20008000100 */
[----:B------:R1:W4:Y:S01]  /*05f0*/  SYNCS.EXCH.64 URZ, [UR5+0x8], UR10 ;  /* 0x0000080a05ff75b2 */ /* 0x0003220008000100 */
[----:B------:R1:W1:Y:S01]  /*0600*/  SYNCS.EXCH.64 URZ, [UR5+0x118], UR10 ;  /* 0x0001180a05ff75b2 */ /* 0x0002620008000100 */
        /* <DEDUP_REMOVED lines=64> */
[----:B--234-:R-:W-:Y:S01]  /*0a10*/  NOP ;  /* 0x0000000000007918 */ /* 0x01cfe20000000000 */
.L_x_10:
[----:B-1----:R-:W-:Y:S05]  /*0a20*/  BSYNC.RECONVERGENT B0 ;  /* 0x0000000000007941 */ /* 0x002fea0003800200 */
.L_x_9:
[----:B------:R-:W1:Y:S01]  /*0a30*/  SHFL.IDX PT, R2, R101, RZ, 0x1f ;  /* 0x00001fff65027589 */ /* 0x000e6200000e0000 */
[----:B------:R-:W-:Y:S01]  /*0a40*/  NOP ;  /* 0x0000000000007918 */ /* 0x000fe20000000000 */
[----:B-1----:R-:W-:-:S13]  /*0a50*/  ISETP.NE.AND P0, PT, R2, 0x1, PT ;  /* 0x000000010200780c */ /* 0x002fda0003f05270 */
[----:B------:R-:W-:Y:S05]  /*0a60*/  @P0 BRA `(.L_x_11) ;  /* 0x0000000000480947 */ /* 0x000fea0003800000 */
[----:B------:R-:W1:Y:S01]  /*0a70*/  S2UR UR7, SR_CgaCtaId ;  /* 0x00000000000779c3 */ /* 0x000e620000008800 */
[----:B------:R-:W-:Y:S01]  /*0a80*/  UMOV UR9, 0x400 ;  /* 0x0000040000097882 */ /* 0x000fe20000000000 */
[----:B------:R-:W-:Y:S01]  /*0a90*/  UMOV UR5, 0x20 ;  /* 0x0000002000057882 */ /* 0x000fe20000000000 */
[----:B------:R-:W-:Y:S01]  /*0aa0*/  UMOV UR4, 0x80 ;  /* 0x0000008000047882 */ /* 0x000fe20000000000 */
[----:B------:R-:W-:-:S04]  /*0ab0*/  UIADD3 UR10, UPT, UPT, -UR5, 0x100000, URZ ;  /* 0x00100000050a7890 */ /* 0x000fc8000fffe1ff */
[----:B------:R-:W-:Y:S02]  /*0ac0*/  USHF.L.U32 UR11, UR10, 0xb, URZ ;  /* 0x0000000b0a0b7899 */ /* 0x000fe400080006ff */
[----:B------:R-:W-:Y:S02]  /*0ad0*/  USHF.L.U32 UR10, UR10, 0x1, URZ ;  /* 0x000000010a0a7899 */ /* 0x000fe400080006ff */
[----:B------:R-:W-:-:S04]  /*0ae0*/  UIADD3 UR4, UPT, UPT, -UR4, 0x100000, URZ ;  /* 0x0010000004047890 */ /* 0x000fc8000fffe1ff */
[----:B------:R-:W-:Y:S02]  /*0af0*/  USHF.L.U32 UR5, UR4, 0xb, URZ ;  /* 0x0000000b04057899 */ /* 0x000fe400080006ff */
[----:B------:R-:W-:Y:S01]  /*0b00*/  USHF.L.U32 UR4, UR4, 0x1, URZ ;  /* 0x0000000104047899 */ /* 0x000fe200080006ff */
[----:B------:R-:W-:Y:S01]  /*0b10*/  ELECT P0, URZ, PT ;  /* 0x0000000000ff782f */ /* 0x000fe20003800000 */
[----:B-1----:R-:W-:Y:S01]  /*0b20*/  ULEA UR7, UR7, UR9, 0x18 ;  /* 0x0000000907077291 */ /* 0x002fe2000f8ec0ff */
[----:B------:R-:W1:Y:S11]  /*0b30*/  FENCE.VIEW.ASYNC.S ;  /* 0x00000000000073c6 */ /* 0x000e760000000000 */
[----:B-1----:R1:W2:Y:S01]  /*0b40*/  SYNCS.EXCH.64 URZ, [UR7+0x220], UR10 ;  /* 0x0002200a07ff75b2 */ /* 0x0022a20008000100 */
[----:B------:R1:W3:Y:S01]  /*0b50*/  SYNCS.EXCH.64 URZ, [UR7+0x230], UR4 ;  /* 0x0002300407ff75b2 */ /* 0x0002e20008000100 */
[----:B------:R1:W4:Y:S01]  /*0b60*/  SYNCS.EXCH.64 URZ, [UR7+0x228], UR10 ;  /* 0x0002280a07ff75b2 */ /* 0x0003220008000100 */
[----:B------:R1:W1:Y:S01]  /*0b70*/  SYNCS.EXCH.64 URZ, [UR7+0x238], UR4 ;  /* 0x0002380407ff75b2 */ /* 0x0002620008000100 */
[----:B------:R-:W-:Y:S01]  /*0b80*/  NOP ;  /* 0x0000000000007918 */ /* 0x000fe20000000000 */
.L_x_11:
[----:B------:R-:W2:Y:S01]  /*0b90*/  SHFL.IDX PT, R2, R101, RZ, 0x1f ;  /* 0x00001fff65027589 */ /* 0x000ea200000e0000 */
[----:B------:R-:W-:Y:S01]  /*0ba0*/  NOP ;  /* 0x0000000000007918 */ /* 0x000fe20000000000 */
[----:B--2---:R-:W-:-:S13]  /*0bb0*/  ISETP.NE.AND P0, PT, R2, 0x3, PT ;  /* 0x000000030200780c */ /* 0x004fda0003f05270 */
[----:B------:R-:W-:Y:S05]  /*0bc0*/  @P0 BRA `(.L_x_12) ;  /* 0x0000000000300947 */ /* 0x000fea0003800000 */
[----:B-1----:R-:W1:Y:S01]  /*0bd0*/  S2UR UR5, SR_CgaCtaId ;  /* 0x00000000000579c3 */ /* 0x002e620000008800 */
[----:B------:R-:W-:Y:S01]  /*0be0*/  UMOV UR7, 0x400 ;  /* 0x0000040000077882 */ /* 0x000fe20000000000 */
[----:B------:R-:W-:Y:S01]  /*0bf0*/  UMOV UR4, 0x20 ;  /* 0x0000002000047882 */ /* 0x000fe20000000000 */
[----:B------:R-:W-:Y:S01]  /*0c00*/  ELECT P0, URZ, PT ;  /* 0x0000000000ff782f */ /* 0x000fe20003800000 */
[----:B------:R-:W-:-:S04]  /*0c10*/  UIADD3 UR10, UPT, UPT, -UR4, 0x100000, URZ ;  /* 0x00100000040a7890 */ /* 0x000fc8000fffe1ff */
[----:B------:R-:W-:Y:S02]  /*0c20*/  USHF.L.U32 UR11, UR10, 0xb, URZ ;  /* 0x0000000b0a0b7899 */ /* 0x000fe400080006ff */
[----:B------:R-:W-:Y:S02]  /*0c30*/  USHF.L.U32 UR10, UR10, 0x1, URZ ;  /* 0x000000010a0a7899 */ /* 0x000fe400080006ff */
[----:B-1----:R-:W-:Y:S01]  /*0c40*/  ULEA UR5, UR5, UR7, 0x18 ;  /* 0x0000000705057291 */ /* 0x002fe2000f8ec0ff */
[----:B------:R-:W1:Y:S11]  /*0c50*/  FENCE.VIEW.ASYNC.S ;  /* 0x00000000000073c6 */ /* 0x000e760000000000 */
[----:B-1----:R2:W1:Y:S01]  /*0c60*/  SYNCS.EXCH.64 URZ, [UR5+0x240], UR10 ;  /* 0x0002400a05ff75b2 */ /* 0x0024620008000100 */
[----:B------:R2:W1:Y:S02]  /*0c70*/  SYNCS.EXCH.64 URZ, [UR5+0x248], UR10 ;  /* 0x0002480a05ff75b2 */ /* 0x0004640008000100 */
[----:B--2---:R-:W-:Y:S01]  /*0c80*/  NOP ;  /* 0x0000000000007918 */ /* 0x004fe20000000000 */
.L_x_12:
[----:B------:R-:W2:Y:S01]  /*0c90*/  SHFL.IDX PT, R2, R101, RZ, 0x1f ;  /* 0x00001fff65027589 */ /* 0x000ea200000e0000 */
[----:B------:R-:W-:Y:S01]  /*0ca0*/  NOP ;  /* 0x0000000000007918 */ /* 0x000fe20000000000 */
[----:B--2---:R-:W-:-:S13]  /*0cb0*/  ISETP.NE.AND P0, PT, R2, 0x4, PT ;  /* 0x000000040200780c */ /* 0x004fda0003f05270 */
[----:B------:R-:W-:Y:S05]  /*0cc0*/  @P0 BRA `(.L_x_13) ;  /* 0x00000000004c0947 */ /* 0x000fea0003800000 */
[----:B-1----:R-:W1:Y:S01]  /*0cd0*/  S2UR UR5, SR_CgaCtaId ;  /* 0x00000000000579c3 */ /* 0x002e620000008800 */
[----:B------:R-:W-:Y:S01]  /*0ce0*/  UMOV UR9, 0x100 ;  /* 0x0000010000097882 */ /* 0x000fe20000000000 */
[----:B------:R-:W-:Y:S01]  /*0cf0*/  UMOV UR7, 0x400 ;  /* 0x0000040000077882 */ /* 0x000fe20000000000 */
[----:B------:R-:W-:Y:S01]  /*0d00*/  USEL UR9, UR9, 0xe0, UP2 ;  /* 0x000000e009097887 */ /* 0x000fe20009000000 */
[----:B------:R-:W-:Y:S01]  /*0d10*/  UMOV UR4, 0x1 ;  /* 0x0000000100047882 */ /* 0x000fe20000000000 */
[----:B------:R-:W-:Y:S01]  /*0d20*/  ELECT P0, URZ, PT ;  /* 0x0000000000ff782f */ /* 0x000fe20003800000 */
[----:B------:R-:W-:-:S04]  /*0d30*/  UIADD3 UR10, UPT, UPT, -UR4, 0x100000, URZ ;  /* 0x00100000040a7890 */ /* 0x000fc8000fffe1ff */
[----:B------:R-:W-:Y:S02]  /*0d40*/  USHF.L.U32 UR11, UR10, 0xb, URZ ;  /* 0x0000000b0a0b7899 */ /* 0x000fe400080006ff */
[----:B------:R-:W-:Y:S02]  /*0d50*/  USHF.L.U32 UR10, UR10, 0x1, URZ ;  /* 0x000000010a0a7899 */ /* 0x000fe400080006ff */
[----:B------:R-:W-:-:S04]  /*0d60*/  UIADD3 UR12, UPT, UPT, -UR9, 0x100000, URZ ;  /* 0x00100000090c7890 */ /* 0x000fc8000fffe1ff */
[----:B------:R-:W-:Y:S02]  /*0d70*/  USHF.L.U32 UR13, UR12, 0xb, URZ ;  /* 0x0000000b0c0d7899 */ /* 0x000fe400080006ff */
[----:B------:R-:W-:Y:S02]  /*0d80*/  USHF.L.U32 UR12, UR12, 0x1, URZ ;  /* 0x000000010c0c7899 */ /* 0x000fe400080006ff */
[----:B-1----:R-:W-:Y:S01]  /*0d90*/  ULEA UR5, UR5, UR7, 0x18 ;  /* 0x0000000705057291 */ /* 0x002fe2000f8ec0ff */
[----:B------:R-:W1:Y:S11]  /*0da0*/  FENCE.VIEW.ASYNC.S ;  /* 0x00000000000073c6 */ /* 0x000e760000000000 */
[----:B-1----:R2:W1:Y:S01]  /*0db0*/  SYNCS.EXCH.64 URZ, [UR5+0x250], UR10 ;  /* 0x0002500a05ff75b2 */ /* 0x0024620008000100 */
[----:B------:R2:W1:Y:S01]  /*0dc0*/  SYNCS.EXCH.64 URZ, [UR5+0x260], UR12 ;  /* 0x0002600c05ff75b2 */ /* 0x0004620008000100 */
[----:B------:R2:W1:Y:S01]  /*0dd0*/  SYNCS.EXCH.64 URZ, [UR5+0x258], UR10 ;  /* 0x0002580a05ff75b2 */ /* 0x0004620008000100 */
[----:B------:R2:W1:Y:S02]  /*0de0*/  SYNCS.EXCH.64 URZ, [UR5+0x268], UR12 ;  /* 0x0002680c05ff75b2 */ /* 0x0004640008000100 */
[----:B--2---:R-:W-:Y:S01]  /*0df0*/  NOP ;  /* 0x0000000000007918 */ /* 0x004fe20000000000 */
.L_x_13:
[----:B------:R-:W2:Y:S01]  /*0e00*/  SHFL.IDX PT, R2, R101, RZ, 0x1f ;  /* 0x00001fff65027589 */ /* 0x000ea200000e0000 */
[----:B------:R-:W-:Y:S01]  /*0e10*/  NOP ;  /* 0x0000000000007918 */ /* 0x000fe20000000000 */
[----:B--2---:R-:W-:-:S13]  /*0e20*/  ISETP.NE.AND P0, PT, R2, 0x5, PT ;  /* 0x000000050200780c */ /* 0x004fda0003f05270 */
[----:B------:R-:W-:Y:S05]  /*0e30*/  @P0 BRA `(.L_x_14) ;  /* 0x0000000000580947 */ /* 0x000fea0003800000 */
[----:B-1----:R-:W1:Y:S01]  /*0e40*/  S2UR UR7, SR_CgaCtaId ;  /* 0x00000000000779c3 */ /* 0x002e620000008800 */
        /* <DEDUP_REMOVED lines=12> */
[----:B-1----:R2:W1:Y:S01]  /*0f10*/  SYNCS.EXCH.64 URZ, [UR7+0x270], UR10 ;  /* 0x0002700a07ff75b2 */ /* 0x0024620008000100 */
[----:B------:R2:W1:Y:S01]  /*0f20*/  SYNCS.EXCH.64 URZ, [UR7+0x290], UR4 ;  /* 0x0002900407ff75b2 */ /* 0x0004620008000100 */
[----:B------:R2:W1:Y:S01]  /*0f30*/  SYNCS.EXCH.64 URZ, [UR7+0x278], UR10 ;  /* 0x0002780a07ff75b2 */ /* 0x0004620008000100 */
[----:B------:R2:W1:Y:S01]  /*0f40*/  SYNCS.EXCH.64 URZ, [UR7+0x298], UR4 ;  /* 0x0002980407ff75b2 */ /* 0x0004620008000100 */
[----:B------:R2:W1:Y:S01]  /*0f50*/  SYNCS.EXCH.64 URZ, [UR7+0x280], UR10 ;  /* 0x0002800a07ff75b2 */ /* 0x0004620008000100 */
[----:B------:R2:W1:Y:S01]  /*0f60*/  SYNCS.EXCH.64 URZ, [UR7+0x2a0], UR4 ;  /* 0x0002a00407ff75b2 */ /* 0x0004620008000100 */
[----:B------:R2:W1:Y:S01]  /*0f70*/  SYNCS.EXCH.64 URZ, [UR7+0x288], UR10 ;  /* 0x0002880a07ff75b2 */ /* 0x0004620008000100 */
[----:B------:R2:W1:Y:S02]  /*0f80*/  SYNCS.EXCH.64 URZ, [UR7+0x2a8], UR4 ;  /* 0x0002a80407ff75b2 */ /* 0x0004640008000100 */
[----:B--2---:R-:W-:Y:S01]  /*0f90*/  NOP ;  /* 0x0000000000007918 */ /* 0x004fe20000000000 */
.L_x_14:
        /* <DEDUP_REMOVED lines=18> */
.L_x_15:
[----:B-1----:R-:W1:Y:S01]  /*10c0*/  S2UR UR5, SR_CTAID.X ;  /* 0x00000000000579c3 */ /* 0x002e620000002500 */
[----:B------:R-:W-:-:S05]  /*10d0*/  CS2R.32 R96, SR_CgaSize ;  /* 0x0000000000607805 */ /* 0x000fca0000008a00 */
[----:B------:R-:W-:-:S05]  /*10e0*/  IMAD R96, R96, -0xa0, RZ ;  /* 0xffffff6060607824 */ /* 0x000fca00078e02ff */
[----:B------:R-:W-:-:S14]  /*10f0*/  R2UR UR9, R96 ;  /* 0x00000000600972ca */ /* 0x000fdc00000e0000 */
[----:B------:R-:W2:Y:S01]  /*1100*/  LDCU UR9, c[0x0][UR9+0x2b0] ;  /* 0x00005600090977ac */ /* 0x000ea20008000800 */
[----:B------:R-:W-:Y:S01]  /*1110*/  NOP ;  /* 0x0000000000007918 */ /* 0x000fe20000000000 */
[----:B------:R-:W-:-:S05]  /*1120*/  CS2R.32 R96, SR_CgaSize ;  /* 0x0000000000607805 */ /* 0x000fca0000008a00 */
[----:B------:R-:W-:-:S05]  /*1130*/  IMAD R96, R96, -0xa0, RZ ;  /* 0xffffff6060607824 */ /* 0x000fca00078e02ff */
[----:B------:R-:W-:-:S14]  /*1140*/  R2UR UR7, R96 ;  /* 0x00000000600772ca */ /* 0x000fdc00000e0000 */
[----:B------:R-:W3:Y:S01]  /*1150*/  LDCU UR7, c[0x0][UR7+0x2b4] ;  /* 0x00005680070777ac */ /* 0x000ee20008000800 */
[----:B------:R-:W4:Y:S08]  /*1160*/  S2UR UR4, SR_CTAID.Y ;  /* 0x00000000000479c3 */ /* 0x000f300000002600 */
[----:B------:R-:W3:Y:S01]  /*1170*/  LDC R9, c[0x0][0xb24] ;  /* 0x0002c900ff097b82 */ /* 0x000ee20000000800 */
[----:B-1----:R-:W-:-:S02]  /*1180*/  I2FP.F32.U32 R4, UR5 ;  /* 0x0000000500047c45 */ /* 0x002fc40008201000 */
[----:B------:R-:W-:-:S05]  /*1190*/  CS2R.32 R5, SR_CgaSize ;  /* 0x0000000000057805 */ /* 0x000fca0000008a00 */
[----:B------:R-:W-:-:S06]  /*11a0*/  IMAD R5, R5, -0xa0, RZ ;  /* 0xffffff6005057824 */ /* 0x000fcc00078e02ff */
[----:B------:R-:W1:Y:S01]  /*11b0*/  LDC R5, c[0x0][R5+0x2a0] ;  /* 0x0000a80005057b82 */ /* 0x000e620000000800 */
[----:B------:R-:W-:Y:S01]  /*11c0*/  MOV R21, UR5 ;  /* 0x0000000500157c02 */ /* 0x000fe20008000f00 */
[----:B--2---:R-:W-:Y:S01]  /*11d0*/  FMUL R4, R4, UR9 ;  /* 0x0000000904047c20 */ /* 0x004fe20008400000 */
[----:B----4-:R-:W-:Y:S02]  /*11e0*/  I2FP.F32.U32 R2, UR4 ;  /* 0x0000000400027c45 */ /* 0x010fe40008201000 */
[----:B------:R-:W-:-:S05]  /*11f0*/  CS2R.32 R3, SR_CgaSize ;  /* 0x0000000000037805 */ /* 0x000fca0000008a00 */
[----:B------:R-:W-:-:S06]  /*1200*/  IMAD R3, R3, -0xa0, RZ ;  /* 0xffffff6003037824 */ /* 0x000fcc00078e02ff */
[----:B------:R-:W2:Y:S01]  /*1210*/  LDC R3, c[0x0][R3+0x2a4] ;  /* 0x0000a90003037b82 */ /* 0x000ea20000000800 */
[----:B------:R-:W4:Y:S01]  /*1220*/  F2I.U32.TRUNC.NTZ R96, R4 ;  /* 0x0000000400607305 */ /* 0x000f22000020f000 */
[----:B------:R-:W-:Y:S01]  /*1230*/  MOV R20, UR4 ;  /* 0x0000000400147c02 */ /* 0x000fe20008000f00 */
[----:B---3--:R-:W-:-:S05]  /*1240*/  FMUL R2, R2, UR7 ;  /* 0x0000000702027c20 */ /* 0x008fca0008400000 */
[----:B------:R-:W-:Y:S01]  /*1250*/  BAR.SYNC.DEFER_BLOCKING 0x0 ;  /* 0x0000000000007b1d */ /* 0x000fe20000010000 */
[----:B------:R-:W-:-:S05]  /*1260*/  ISETP.GE.AND P0, PT, R9, 0x1, PT ;  /* 0x000000010900780c */ /* 0x000fca0003f06270 */
[----:B------:R-:W3:Y:S02]  /*1270*/  F2I.U32.TRUNC.NTZ R94, R2 ;  /* 0x00000002005e7305 */ /* 0x000ee4000020f000 */
[----:B------:R-:W2:Y:S01]  /*1280*/  S2UR UR36, SR_CTAID.Z ;  /* 0x00000000002479c3 */ /* 0x000ea20000002700 */
[----:B----4-:R-:W-:-:S05]  /*1290*/  IADD3 R96, PT, PT, -R96, RZ, RZ ;  /* 0x000000ff60607210 */ /* 0x010fca0007ffe1ff */
[----:B-1----:R-:W-:Y:S01]  /*12a0*/  IMAD R96, R5, R96, UR5 ;  /* 0x0000000505607e24 */ /* 0x002fe2000f8e0260 */
[----:B---3--:R-:W-:-:S05]  /*12b0*/  IADD3 R94, PT, PT, -R94, RZ, RZ ;  /* 0x000000ff5e5e7210 */ /* 0x008fca0007ffe1ff */
[----:B--2---:R-:W-:Y:S01]  /*12c0*/  IMAD R94, R3, R94, UR4 ;  /* 0x00000004035e7e24 */ /* 0x004fe2000f8e025e */
[----:B------:R-:W-:Y:S06]  /*12d0*/  @!P0 BRA `(.L_x_16) ;  /* 0x0000000000b88947 */ /* 0x000fec0003800000 */
[----:B------:R-:W1:Y:S01]  /*12e0*/  LDC.64 R4, c[0x0][0xb18] ;  /* 0x0002c600ff047b82 */ /* 0x000e620000000a00 */
[----:B------:R-:W-:-:S07]  /*12f0*/  ISETP.NE.AND P0, PT, R9, 0x1, PT ;  /* 0x000000010900780c */ /* 0x000fce0003f05270 */
[----:B------:R-:W2:Y:S08]  /*1300*/  LDC R10, c[0x0][0xb0c] ;  /* 0x0002c300ff0a7b82 */ /* 0x000eb00000000800 */
[----:B------:R-:W3:Y:S08]  /*1310*/  LDC R11, c[0x0][0x370] ;  /* 0x0000dc00ff0b7b82 */ /* 0x000ef00000000800 */
[----:B------:R-:W4:Y:S01]  /*1320*/  LDC R12, c[0x0][0x374] ;  /* 0x0000dd00ff0c7b82 */ /* 0x000f220000000800 */
[----:B-1----:R-:W-:-:S07]  /*1330*/  ISETP.NE.AND P1, PT, R4, 0x1, PT ;  /* 0x000000010400780c */ /* 0x002fce0003f25270 */
[----:B------:R-:W3:Y:S01]  /*1340*/  LDC.64 R6, c[0x0][0xb10] ;  /* 0x0002c400ff067b82 */ /* 0x000ee20000000a00 */
[----:B--2---:R-:W-:-:S07]  /*1350*/  ISETP.NE.AND P2, PT, R10, 0x1, PT ;  /* 0x000000010a00780c */ /* 0x004fce0003f45270 */
[----:B------:R-:W1:Y:S08]  /*1360*/  LDC R8, c[0x0][0xb20] ;  /* 0x0002c800ff087b82 */ /* 0x000e700000000800 */
[----:B------:R-:W2:Y:S01]  /*1370*/  LDC.64 R2, c[0x0][0xb28] ;  /* 0x0002ca00ff027b82 */ /* 0x000ea20000000a00 */
[----:B----4-:R-:W-:-:S04]  /*1380*/  IMAD.HI.U32 R13, R12, R5, RZ ;  /* 0x000000050c0d7227 */ /* 0x010fc800078e00ff */
[----:B------:R-:W-:-:S04]  /*1390*/  IMAD.HI.U32 R5, R20, R5, RZ ;  /* 0x0000000514057227 */ /* 0x000fc800078e00ff */
[----:B---3--:R-:W-:-:S04]  /*13a0*/  IMAD.HI.U32 R14, R11, R6, RZ ;  /* 0x000000060b0e7227 */ /* 0x008fc800078e00ff */
[C---:B------:R-:W-:Y:S01]  /*13b0*/  IMAD.HI.U32 R16, R21.reuse, R6, RZ ;  /* 0x0000000615107227 */ /* 0x040fe200078e00ff */
[-C--:B------:R-:W-:Y:S02]  /*13c0*/  @P2 SHF.R.U32.HI R11, RZ, R7.reuse, R14 ;  /* 0x00000007ff0b2219 */ /* 0x080fe4000001160e */
[-C--:B-1----:R-:W-:Y:S02]  /*13d0*/  @P1 SHF.R.U32.HI R12, RZ, R8.reuse, R13 ;  /* 0x00000008ff0c1219 */ /* 0x082fe4000001160d */
[----:B------:R-:W-:Y:S02]  /*13e0*/  SHF.R.U32.HI R5, RZ, R8, R5 ;  /* 0x00000008ff057219 */ /* 0x000fe40000011605 */
[----:B------:R-:W-:Y:S02]  /*13f0*/  SHF.R.U32.HI R16, RZ, R7, R16 ;  /* 0x00000007ff107219 */ /* 0x000fe40000011610 */
[----:B------:R-:W-:Y:S01]  /*1400*/  SEL R5, R20, R5, !P1 ;  /* 0x0000000514057207 */ /* 0x000fe20004800000 */
[----:B--2---:R-:W-:Y:S01]  /*1410*/  IMAD.HI.U32 R14, R12, R2, RZ ;  /* 0x000000020c0e7227 */ /* 0x004fe200078e00ff */
[----:B------:R-:W-:-:S02]  /*1420*/  SEL R7, R21, R16, !P2 ;  /* 0x0000001015077207 */ /* 0x000fc40005000000 */
[----:B------:R-:W-:Y:S01]  /*1430*/  IADD3 R13, PT, PT, -R5, RZ, RZ ;  /* 0x000000ff050d7210 */ /* 0x000fe20007ffe1ff */
[----:B------:R-:W-:Y:S01]  /*1440*/  IMAD.HI.U32 R6, R11, R2, RZ ;  /* 0x000000020b067227 */ /* 0x000fe200078e00ff */
[----:B------:R-:W-:-:S03]  /*1450*/  @P0 SHF.R.U32.HI R12, RZ, R3, R14 ;  /* 0x00000003ff0c0219 */ /* 0x000fc6000001160e */
[----:B------:R-:W-:Y:S01]  /*1460*/  IMAD R13, R4, R13, R20 ;  /* 0x0000000d040d7224 */ /* 0x000fe200078e0214 */
[----:B------:R-:W-:Y:S01]  /*1470*/  @P0 SHF.R.U32.HI R11, RZ, R3, R6 ;  /* 0x00000003ff0b0219 */ /* 0x000fe20000011606 */
[----:B------:R-:W-:-:S04]  /*1480*/  IMAD R12, R12, R9, RZ ;  /* 0x000000090c0c7224 */ /* 0x000fc800078e02ff */
[----:B------:R-:W-:Y:S01]  /*1490*/  IMAD R6, R11, R9, RZ ;  /* 0x000000090b067224 */ /* 0x000fe200078e02ff */
[----:B------:R-:W-:-:S04]  /*14a0*/  ISETP.GE.AND P1, PT, R5, R12, PT ;  /* 0x0000000c0500720c */ /* 0x000fc80003f26270 */
[----:B------:R-:W-:Y:S01]  /*14b0*/  ISETP.GE.OR P1, PT, R7, R6, P1 ;  /* 0x000000060700720c */ /* 0x000fe20000f26670 */
[----:B------:R-:W-:-:S05]  /*14c0*/  IMAD.HI.U32 R6, R5, R2, RZ ;  /* 0x0000000205067227 */ /* 0x000fca00078e00ff */
[----:B------:R-:W-:-:S04]  /*14d0*/  SHF.R.U32.HI R6, RZ, R3, R6 ;  /* 0x00000003ff067219 */ /* 0x000fc80000011606 */
[----:B------:R-:W-:-:S03]  /*14e0*/  SEL R6, R5, R6, !P0 ;  /* 0x0000000605067207 */ /* 0x000fc60004000000 */
[----:B------:R-:W-:Y:S01]  /*14f0*/  @!P1 IMAD.HI.U32 R8, R7, R2, RZ ;  /* 0x0000000207089227 */ /* 0x000fe200078e00ff */
[----:B------:R-:W-:-:S04]  /*1500*/  IADD3 R2, PT, PT, -R6, RZ, RZ ;  /* 0x000000ff06027210 */ /* 0x000fc80007ffe1ff */
[----:B------:R-:W-:Y:S01]  /*1510*/  @!P1 SHF.R.U32.HI R8, RZ, R3, R8 ;  /* 0x00000003ff089219 */ /* 0x000fe20000011608 */
[----:B------:R-:W-:-:S03]  /*1520*/  IMAD R2, R9, R2, R5 ;  /* 0x0000000209027224 */ /* 0x000fc600078e0205 */
[----:B------:R-:W-:-:S05]  /*1530*/  @!P1 SEL R3, R7, R8, !P0 ;  /* 0x0000000807039207 */ /* 0x000fca0004000000 */
[--C-:B------:R-:W-:Y:S02]  /*1540*/  @!P1 IMAD.IADD R6, R6, 0x1, -R3.reuse ;  /* 0x0000000106069824 */ /* 0x100fe400078e0a03 */
[----:B------:R-:W-:Y:S01]  /*1550*/  @!P1 IMAD R3, R2, R11, R3 ;  /* 0x0000000b02039224 */ /* 0x000fe200078e0203 */
[----:B------:R-:W-:Y:S01]  /*1560*/  IADD3 R2, PT, PT, -R7, RZ, RZ ;  /* 0x000000ff07027210 */ /* 0x000fe20007ffe1ff */
[----:B------:R-:W-:Y:S02]  /*1570*/  @!P1 IMAD R5, R6, R9, R7 ;  /* 0x0000000906059224 */ /* 0x000fe400078e0207 */
[----:B------:R-:W-:Y:S02]  /*1580*/  @!P1 IMAD.MOV.U32 R7, RZ, RZ, R3 ;  /* 0x000000ffff079224 */ /* 0x000fe400078e0003 */
[----:B------:R-:W-:Y:S02]  /*1590*/  IMAD R2, R10, R2, R21 ;  /* 0x000000020a027224 */ /* 0x000fe400078e0215 */
[----:B------:R-:W-:-:S02]  /*15a0*/  IMAD R20, R5, R4, R13 ;  /* 0x0000000405147224 */ /* 0x000fc400078e020d */
[----:B------:R-:W-:Y:S02]  /*15b0*/  IMAD R21, R7, R10, R2 ;  /* 0x0000000a07157224 */ /* 0x000fe400078e0202 */
.L_x_16:
[----:B------:R-:W1:Y:S01]  /*15c0*/  LDCU UR4, c[0x0][0xb30] ;  /* 0x00016600ff0477ac */ /* 0x000e620008000800 */
[----:B------:R-:W2:Y:S08]  /*15d0*/  S2UR UR37, SR_CgaCtaId ;  /* 0x00000000002579c3 */ /* 0x000eb00000008800 */
[----:B------:R-:W3:Y:S01]  /*15e0*/  LDC R40, c[0x0][0xb24] ;  /* 0x0002c900ff287b82 */ /* 0x000ee20000000800 */
[----:B-1----:R-:W-:-:S09]  /*15f0*/  UISETP.NE.AND UP1, UPT, UR4, 0x1, UPT ;  /* 0x000000010400788c */ /* 0x002fd2000bf25270 */
[----:B--2---:R-:W-:Y:S05]  /*1600*/  BRA.U UP1, `(.L_x_17) ;  /* 0x0000000101407547 */ /* 0x004fea000b800000 */
[----:B------:R-:W1:Y:S08]  /*1610*/  LDC.64 R4, c[0x0][0xb10] ;  /* 0x0002c400ff047b82 */ /* 0x000e700000000a00 */
[----:B------:R-:W2:Y:S08]  /*1620*/  LDC.64 R2, c[0x0][0xb18] ;  /* 0x0002c600ff027b82 */ /* 0x000eb00000000a00 */
[----:B------:R-:W4:Y:S08]  /*1630*/  LDC R6, c[0x0][0xb20] ;  /* 0x0002c800ff067b82 */ /* 0x000f300000000800 */
[----:B------:R-:W3:Y:S01]  /*1640*/  LDC R8, c[0x0][0xb0c] ;  /* 0x0002c300ff087b82 */ /* 0x000ee20000000800 */
[----:B-1----:R-:W-:-:S05]  /*1650*/  IMAD.HI.U32 R4, R21, R4, RZ ;  /* 0x0000000415047227 */ /* 0x002fca00078e00ff */
[----:B------:R-:W-:Y:S01]  /*1660*/  SHF.R.U32.HI R4, RZ, R5, R4 ;  /* 0x00000005ff047219 */ /* 0x000fe20000011604 */
[----:B--2---:R-:W-:Y:S01]  /*1670*/  IMAD.HI.U32 R3, R20, R3, RZ ;  /* 0x0000000314037227 */ /* 0x004fe200078e00ff */
[----:B------:R-:W-:-:S04]  /*1680*/  ISETP.NE.AND P0, PT, R2, 0x1, PT ;  /* 0x000000010200780c */ /* 0x000fc80003f05270 */
[----:B----4-:R-:W-:-:S04]  /*1690*/  SHF.R.U32.HI R3, RZ, R6, R3 ;  /* 0x00000006ff037219 */ /* 0x010fc80000011603 */
[----:B------:R-:W-:Y:S02]  /*16a0*/  SEL R3, R20, R3, !P0 ;  /* 0x0000000314037207 */ /* 0x000fe40004000000 */
[----:B---3--:R-:W-:-:S04]  /*16b0*/  ISETP.NE.AND P1, PT, R8, 0x1, PT ;  /* 0x000000010800780c */ /* 0x008fc80003f25270 */
[----:B------:R-:W-:-:S05]  /*16c0*/  SEL R4, R21, R4, !P1 ;  /* 0x0000000415047207 */ /* 0x000fca0004800000 */
[----:B------:R-:W-:Y:S02]  /*16d0*/  IMAD.IADD R5, R3, 0x1, -R4 ;  /* 0x0000000103057824 */ /* 0x000fe400078e0a04 */
[----:B------:R-:W-:Y:S02]  /*16e0*/  IMAD.IADD R3, R4, 0x1, -R3 ;  /* 0x0000000104037824 */ /* 0x000fe400078e0a03 */
[----:B------:R-:W-:Y:S02]  /*16f0*/  IMAD R21, R5, R8, R21 ;  /* 0x0000000805157224 */ /* 0x000fe400078e0215 */
[----:B------:R-:W-:-:S07]  /*1700*/  IMAD R20, R3, R2, R20 ;  /* 0x0000000203147224 */ /* 0x000fce00078e0214 */
.L_x_17:
[----:B------:R-:W-:Y:S01]  /*1710*/  BAR.SYNC.DEFER_BLOCKING 0x0 ;  /* 0x0000000000007b1d */ /* 0x000fe20000010000 */
[----:B------:R-:W-:Y:S01]  /*1720*/  UISETP.NE.AND UP1, UPT, UR8, 0x2, UPT ;  /* 0x000000020800788c */ /* 0x000fe2000bf25270 */
[----:B------:R-:W-:Y:S02]  /*1730*/  ISETP.NE.OR P5, PT, R0, 0x2, !P5 ;  /* 0x000000020000780c */ /* 0x000fe40006fa5670 */
[----:B------:R-:W-:-:S06]  /*1740*/  LOP3.LUT R2, R108, 0x1f, RZ, 0xc0, !PT ;  /* 0x0000001f6c027812 */ /* 0x000fcc00078ec0ff */
[----:B------:R-:W-:Y:S05]  /*1750*/  BRA.U UP1, `(.L_x_18) ;  /* 0x0000002101987547 */ /* 0x000fea000b800000 */
[----:B------:R-:W1:Y:S01]  /*1760*/  LDCU UR13, c[0x0][0x38c] ;  /* 0x00007180ff0d77ac */ /* 0x000e620008000800 */
[----:B------:R-:W2:Y:S01]  /*1770*/  LDC R9, c[0x0][0x370] ;  /* 0x0000dc00ff097b82 */ /* 0x000ea20000000800 */
[----:B------:R-:W-:Y:S01]  /*1780*/  PLOP3.LUT P1, PT, PT, PT, UP2, 0x80, 0x8 ;  /* 0x000000000008781c */ /* 0x000fe20003f2f028 */
[----:B------:R-:W-:Y:S01]  /*1790*/  HFMA2 R12, -RZ, RZ, 0, 0 ;  /* 0x00000000ff0c7431 */ /* 0x000fe200000001ff */
[----:B------:R-:W-:Y:S01]  /*17a0*/  ISETP.EQ.OR P4, PT, R2, RZ, P5 ;  /* 0x000000ff0200720c */ /* 0x000fe20002f82670 */
[----:B------:R-:W-:Y:S01]  /*17b0*/  IMAD.MOV.U32 R15, RZ, RZ, 0x1 ;  /* 0x00000001ff0f7424 */ /* 0x000fe200078e00ff */
[----:B------:R-:W-:Y:S01]  /*17c0*/  PLOP3.LUT P1, PT, P1, PT, PT, 0x8, 0x80 ;  /* 0x000000000080781c */ /* 0x000fe20000f2e170 */
[----:B------:R-:W-:Y:S01]  /*17d0*/  IMAD.MOV.U32 R14, RZ, RZ, RZ ;  /* 0x000000ffff0e7224 */ /* 0x000fe200078e00ff */
[----:B------:R-:W-:Y:S01]  /*17e0*/  MOV R8, 0x1 ;  /* 0x0000000100087802 */ /* 0x000fe20000000f00 */
[----:B------:R-:W4:Y:S01]  /*17f0*/  LDC R0, c[0x0][0x374] ;  /* 0x0000dd00ff007b82 */ /* 0x000f220000000800 */
[----:B------:R-:W-:Y:S01]  /*1800*/  IMAD.MOV.U32 R10, RZ, RZ, RZ ;  /* 0x000000ffff0a7224 */ /* 0x000fe200078e00ff */
[----:B------:R-:W2:Y:S01]  /*1810*/  LDCU.64 UR22, c[0x0][0x348] ;  /* 0x00006900ff1677ac */ /* 0x000ea20008000a00 */
[----:B------:R-:W-:Y:S01]  /*1820*/  UMOV UR6, URZ ;  /* 0x000000ff00067c82 */ /* 0x000fe20008000000 */
[----:B-1----:R-:W-:-:S04]  /*1830*/  UIADD3 UR5, UPT, UPT, UR13, 0x1f, URZ ;  /* 0x0000001f0d057890 */ /* 0x002fc8000fffe0ff */
[----:B------:R-:W-:-:S04]  /*1840*/  USHF.R.S32.HI UR4, URZ, 0x1f, UR5 ;  /* 0x0000001fff047899 */ /* 0x000fc80008011405 */
[----:B------:R-:W-:-:S04]  /*1850*/  ULEA.HI UR4, UR4, UR5, URZ, 0x5 ;  /* 0x0000000504047291 */ /* 0x000fc8000f8f28ff */
[----:B------:R-:W-:Y:S02]  /*1860*/  USHF.R.S32.HI UR15, URZ, 0x5, UR4 ;  /* 0x00000005ff0f7899 */ /* 0x000fe40008011404 */
[----:B------:R-:W-:Y:S02]  /*1870*/  UIADD3 UR4, UPT, UPT, UR13, -0x1, URZ ;  /* 0xffffffff0d047890 */ /* 0x000fe4000fffe0ff */
[----:B------:R-:W-:Y:S02]  /*1880*/  UISETP.LT.U32.AND UP0, UPT, UR15, 0x22, UPT ;  /* 0x000000220f00788c */ /* 0x000fe4000bf01070 */
[----:B------:R-:W-:Y:S02]  /*1890*/  UISETP.GE.U32.AND UP1, UPT, UR4, -0x3f, UPT ;  /* 0xffffffc10400788c */ /* 0x000fe4000bf26070 */
[----:B------:R-:W-:Y:S02]  /*18a0*/  USEL UR14, UR15, 0x22, UP0 ;  /* 0x000000220f0e7887 */ /* 0x000fe40008000000 */
[----:B------:R-:W-:-:S02]  /*18b0*/  UIADD3 UR13, UPT, UPT, UR13, 0x3e, URZ ;  /* 0x0000003e0d0d7890 */ /* 0x000fc4000fffe0ff */
[----:B------:R-:W-:Y:S02]  /*18c0*/  UIADD3 UR5, UPT, UPT, UR14, -0x1, URZ ;  /* 0xffffffff0e057890 */ /* 0x000fe4000fffe0ff */
[----:B------:R-:W-:-:S03]  /*18d0*/  UIADD3 UR7, UPT, UPT, UR15, -UR14, URZ ;  /* 0x8000000e0f077290 */ /* 0x000fc6000fffe0ff */
[----:B------:R-:W-:-:S04]  /*18e0*/  @UP1 UIADD3 UR5, UPT, UPT, UR14, URZ, URZ ;  /* 0x000000ff0e051290 */ /* 0x000fc8000fffe0ff */
[----:B--2---:R-:W-:-:S12]  /*18f0*/  UIADD3 UR5, UPT, UPT, UR5, 0x1, URZ ;  /* 0x0000000105057890 */ /* 0x004fd8000fffe0ff */
.L_x_36:
[----:B------:R-:W-:Y:S01]  /*1900*/  UISETP.NE.AND UP0, UPT, UR37, URZ, UPT ;  /* 0x000000ff2500728c */ /* 0x000fe2000bf05270 */
[----:B------:R-:W1:Y:S08]  /*1910*/  S2UR UR37, SR_CgaCtaId ;  /* 0x00000000002579c3 */ /* 0x000e700000008800 */
[----:B------:R-:W-:Y:S05]  /*1920*/  BRA.U UP0, `(.L_x_19) ;  /* 0x0000000100347547 */ /* 0x000fea000b800000 */
[----:B------:R-:W2:Y:S01]  /*1930*/  S2R R2, SR_CgaCtaId ;  /* 0x0000000000027919 */ /* 0x000ea20000008800 */
[----:B------:R-:W-:-:S04]  /*1940*/  MOV R3, 0x400 ;  /* 0x0000040000037802 */ /* 0x000fc80000000f00 */
[----:B--2---:R-:W-:Y:S02]  /*1950*/  LEA R3, R2, R3, 0x18 ;  /* 0x0000000302037211 */ /* 0x004fe400078ec0ff */
[----:B------:R-:W-:-:S03]  /*1960*/  SHF.L.U32 R2, R8, 0x1f, RZ ;  /* 0x0000001f08027819 */ /* 0x000fc600000006ff */
[----:B------:R-:W-:-:S04]  /*1970*/  IMAD R3, R10, 0x8, R3 ;  /* 0x000000080a037824 */ /* 0x000fc800078e0203 */
[----:B------:R-:W2:Y:S02]  /*1980*/  SYNCS.PHASECHK.TRANS64.TRYWAIT P0, [R3+URZ+0x2c0], R2 ;  /* 0x0002c002030075a7 */ /* 0x000ea400080011ff */
[----:B--2---:R-:W-:Y:S05]  /*1990*/  @!P0 BRA `(.L_x_20) ;  /* 0x0000006800e08947 */ /* 0x004fea0003800000 */
.L_x_136:
[----:B------:R-:W-:Y:S01]  /*19a0*/  VIADD R10, R10, 0x1 ;  /* 0x000000010a0a7836 */ /* 0x000fe20000000000 */
[----:B------:R2:W-:Y:S04]  /*19b0*/  SYNCS.ARRIVE.TRANS64.A1T0 RZ, [R3+URZ+0x2b0], RZ ;  /* 0x0002b0ff03ff79a7 */ /* 0x0005e800081000ff */
[----:B------:R-:W-:-:S04]  /*19c0*/  ISETP.NE.AND P0, PT, R10, 0x2, PT ;  /* 0x000000020a00780c */ /* 0x000fc80003f05270 */
[----:B------:R-:W-:Y:S02]  /*19d0*/  SEL R10, R10, RZ, P0 ;  /* 0x000000ff0a0a7207 */ /* 0x000fe40000000000 */
[----:B--2---:R-:W-:-:S04]  /*19e0*/  SEL R3, RZ, 0x1, P0 ;  /* 0x00000001ff037807 */ /* 0x004fc80000000000 */
[----:B------:R-:W-:-:S07]  /*19f0*/  LOP3.LUT R8, R8, R3, RZ, 0x3c, !PT ;  /* 0x0000000308087212 */ /* 0x000fce00078e3cff */
.L_x_19:
[----:B------:R-:W-:Y:S01]  /*1a00*/  UMOV UR4, 0x400 ;  /* 0x0000040000047882 */ /* 0x000fe20000000000 */
[----:B------:R-:W-:Y:S01]  /*1a10*/  SHF.L.U32 R2, R15, 0x1f, RZ ;  /* 0x0000001f0f027819 */ /* 0x000fe200000006ff */
[----:B-1----:R-:W-:Y:S01]  /*1a20*/  ULEA UR4, UR37, UR4, 0x18 ;  /* 0x0000000425047291 */ /* 0x002fe2000f8ec0ff */
[----:B------:R-:W-:Y:S01]  /*1a30*/  R2UR UR35, R21 ;  /* 0x00000000152372ca */ /* 0x000fe200000e0000 */
[----:B------:R-:W-:Y:S01]  /*1a40*/  UISETP.GE.U32.AND UP0, UPT, UR13, 0x3f, UPT ;  /* 0x0000003f0d00788c */ /* 0x000fe2000bf06070 */
[----:B------:R-:W-:Y:S01]  /*1a50*/  R2UR UR11, R20 ;  /* 0x00000000140b72ca */ /* 0x000fe200000e0000 */
[----:B------:R-:W-:Y:S01]  /*1a60*/  ULEA UR8, UR6, UR4, 0x3 ;  /* 0x0000000406087291 */ /* 0x000fe2000f8e18ff */
[----:B------:R-:W-:-:S08]  /*1a70*/  UMOV UR24, URZ ;  /* 0x000000ff00187c82 */ /* 0x000fd00008000000 */
[----:B------:R1:W2:Y:S01]  /*1a80*/  SYNCS.PHASECHK.TRANS64.TRYWAIT P0, [UR8+0x110], R2 ;  /* 0x00011002ff0075a7 */ /* 0x0002a20008001108 */
[----:B------:R-:W-:Y:S02]  /*1a90*/  USHF.L.U32 UR35, UR35, 0x6, URZ ;  /* 0x0000000623237899 */ /* 0x000fe400080006ff */
[----:B------:R-:W-:Y:S01]  /*1aa0*/  USHF.L.U32 UR11, UR11, 0x7, URZ ;  /* 0x000000070b0b7899 */ /* 0x000fe200080006ff */
[----:B------:R-:W-:Y:S11]  /*1ab0*/  BRA.U !UP0, `(.L_x_21) ;  /* 0x0000000108a87547 */ /* 0x000ff6000b800000 */
[----:B------:R-:W-:Y:S01]  /*1ac0*/  UMOV UR16, URZ ;  /* 0x000000ff00107c82 */ /* 0x000fe20008000000 */
[----:B------:R-:W-:-:S05]  /*1ad0*/  UMOV UR17, UR6 ;  /* 0x0000000600117c82 */ /* 0x000fca0008000000 */
.L_x_26:
[----:B-1----:R-:W-:Y:S01]  /*1ae0*/  ULEA UR33, UR17, UR4, 0x3 ;  /* 0x0000000411217291 */ /* 0x002fe2000f8e18ff */
[----:B--2---:R-:W-:Y:S01]  /*1af0*/  @!P5 MOV R3, 0x1800 ;  /* 0x000018000003d802 */ /* 0x004fe20000000f00 */
[----:B--2---:R-:W-:Y:S10]  /*1b00*/  @P0 BRA `(.L_x_22) ;  /* 0x00000000000c0947 */ /* 0x004ff40003800000 */
[----:B------:R-:W-:-:S04]  /*1b10*/  SHF.L.U32 R5, R15, 0x1f, RZ ;  /* 0x0000001f0f057819 */ /* 0x000fc800000006ff */
[----:B------:R-:W2:Y:S02]  /*1b20*/  SYNCS.PHASECHK.TRANS64.TRYWAIT P0, [UR33+0x110], R5 ;  /* 0x00011005ff0075a7 */ /* 0x000ea40008001121 */
[----:B--2---:R-:W-:Y:S05]  /*1b30*/  @!P0 BRA `(.L_x_23) ;  /* 0x00000068008c8947 */ /* 0x004fea0003800000 */
.L_x_22:
[----:B------:R2:W-:Y:S01]  /*1b40*/  @!P5 SYNCS.ARRIVE.TRANS64 RZ, [UR33], R3 ;  /* 0x00000003ffffd9a7 */ /* 0x0005e20008000021 */
[----:B------:R-:W-:Y:S04]  /*1b50*/  BSSY.RECONVERGENT B0, `(.L_x_24) ;  /* 0x0000003000007945 */ /* 0x000fe80003800200 */
[----:B------:R-:W-:Y:S05]  /*1b60*/  @P4 BRA `(.L_x_25) ;  /* 0x0000000000044947 */ /* 0x000fea0003800000 */
[----:B------:R-:W-:Y:S05]  /*1b70*/  BPT.TRAP 0x1 ;  /* 0x000000040000795c */ /* 0x000fea0000300000 */
.L_x_25:
[----:B------:R-:W-:Y:S05]  /*1b80*/  BSYNC.RECONVERGENT B0 ;  /* 0x0000000000007941 */ /* 0x000fea0003800200 */
.L_x_24:
[----:B------:R-:W-:Y:S02]  /*1b90*/  UIADD3 UR6, UPT, UPT, UR17, 0x1, URZ ;  /* 0x0000000111067890 */ /* 0x000fe4000fffe0ff */
[----:B------:R-:W-:Y:S02]  /*1ba0*/  ULEA UR32, UR17, UR4, 0xb ;  /* 0x0000000411207291 */ /* 0x000fe4000f8e58ff */
[----:B------:R-:W-:Y:S02]  /*1bb0*/  UISETP.NE.AND UP0, UPT, UR6, 0x22, UPT ;  /* 0x000000220600788c */ /* 0x000fe4000bf05270 */
[----:B------:R-:W-:Y:S02]  /*1bc0*/  UIADD3 UR26, UP1, UPT, UR22, 0x80, URZ ;  /* 0x00000080161a7890 */ /* 0x000fe4000ff3e0ff */
[----:B------:R-:W-:Y:S02]  /*1bd0*/  USEL UR9, URZ, 0x1, UP0 ;  /* 0x00000001ff097887 */ /* 0x000fe40008000000 */
[----:B------:R-:W-:-:S02]  /*1be0*/  USEL UR6, UR6, URZ, UP0 ;  /* 0x000000ff06067287 */ /* 0x000fc40008000000 */
[----:B------:R-:W-:Y:S02]  /*1bf0*/  UIADD3 UR20, UP0, UPT, UR22, 0x180, URZ ;  /* 0x0000018016147890 */ /* 0x000fe4000ff1e0ff */
[----:B------:R-:W-:Y:S01]  /*1c00*/  ULEA UR8, UR6, UR4, 0x3 ;  /* 0x0000000406087291 */ /* 0x000fe2000f8e18ff */
[----:B------:R-:W-:Y:S01]  /*1c10*/  LOP3.LUT R15, R15, UR9, RZ, 0x3c, !PT ;  /* 0x000000090f0f7c12 */ /* 0x000fe2000f8e3cff */
[----:B------:R-:W-:Y:S02]  /*1c20*/  USHF.L.U32 UR34, UR16, 0x5, URZ ;  /* 0x0000000510227899 */ /* 0x000fe400080006ff */
[----:B------:R-:W-:Y:S01]  /*1c30*/  UIADD3.X UR27, UPT, UPT, URZ, UR23, URZ, UP1, !UPT ;  /* 0x00000017ff1b7290 */ /* 0x000fe20008ffe4ff */
[----:B-1----:R-:W-:Y:S01]  /*1c40*/  SHF.L.U32 R2, R15, 0x1f, RZ ;  /* 0x0000001f0f027819 */ /* 0x002fe200000006ff */
[----:B------:R-:W-:Y:S02]  /*1c50*/  UIADD3 UR32, UPT, UPT, UR32, 0x4600, URZ ;  /* 0x0000460020207890 */ /* 0x000fe4000fffe0ff */
[----:B------:R-:W-:Y:S01]  /*1c60*/  UIADD3.X UR21, UPT, UPT, URZ, UR23, URZ, UP0, !UPT ;  /* 0x00000017ff157290 */ /* 0x000fe200087fe4ff */
[----:B------:R1:W1:Y:S01]  /*1c70*/  SYNCS.PHASECHK.TRANS64.TRYWAIT P0, [UR8+0x110], R2 ;  /* 0x00011002ff0075a7 */ /* 0x0002620008001108 */
[----:B------:R-:W-:Y:S01]  /*1c80*/  ULEA UR8, UR17, UR4, 0xc ;  /* 0x0000000411087291 */ /* 0x000fe2000f8e60ff */
[----:B------:R-:W-:Y:S01]  /*1c90*/  UMOV UR18, 0x0 ;  /* 0x0000000000127882 */ /* 0x000fe20000000000 */
[----:B------:R-:W-:-:S02]  /*1ca0*/  UMOV UR19, 0x10000000 ;  /* 0x1000000000137882 */ /* 0x000fc40000000000 */
[----:B------:R-:W-:Y:S01]  /*1cb0*/  UIADD3 UR8, UPT, UPT, UR8, 0x15600, URZ ;  /* 0x0001560008087890 */ /* 0x000fe2000fffe0ff */
[----:B------:R1:W-:Y:S01]  /*1cc0*/  UTMALDG.3D [UR32], [UR26], desc[UR18] ;  /* 0x000012201a0075b4 */ /* 0x0003e20008011000 */
[----:B------:R-:W-:Y:S01]  /*1cd0*/  UMOV UR12, UR36 ;  /* 0x00000024000c7c82 */ /* 0x000fe20008000000 */
[----:B------:R-:W-:Y:S01]  /*1ce0*/  UMOV UR9, UR33 ;  /* 0x0000002100097c82 */ /* 0x000fe20008000000 */
[----:B------:R-:W-:Y:S01]  /*1cf0*/  UMOV UR10, UR34 ;  /* 0x00000022000a7c82 */ /* 0x000fe20008000000 */
[----:B------:R-:W-:Y:S01]  /*1d00*/  UIADD3 UR16, UPT, UPT, UR16, 0x1, URZ ;  /* 0x0000000110107890 */ /* 0x000fe2000fffe0ff */
[----:B------:R-:W-:Y:S01]  /*1d10*/  UMOV UR24, UR5 ;  /* 0x0000000500187c82 */ /* 0x000fe20008000000 */
[----:B------:R-:W-:Y:S02]  /*1d20*/  UMOV UR17, UR6 ;  /* 0x0000000600117c82 */ /* 0x000fe40008000000 */
[----:B------:R1:W-:Y:S01]  /*1d30*/  UTMALDG.3D [UR8], [UR20], desc[UR18] ;  /* 0x00001208140075b4 */ /* 0x0003e20008011000 */
[----:B------:R-:W-:-:S09]  /*1d40*/  UISETP.NE.AND UP0, UPT, UR16, UR5, UPT ;  /* 0x000000051000728c */ /* 0x000fd2000bf05270 */
[----:B------:R-:W-:Y:S05]  /*1d50*/  BRA.U UP0, `(.L_x_26) ;  /* 0xfffffffd00607547 */ /* 0x000fea000b83ffff */
.L_x_21:
[----:B-1----:R-:W-:Y:S01]  /*1d60*/  ULEA UR8, UR6, UR4, 0x3 ;  /* 0x0000000406087291 */ /* 0x002fe2000f8e18ff */
[----:B------:R-:W-:Y:S01]  /*1d70*/  SHF.L.U32 R2, R15, 0x1f, RZ ;  /* 0x0000001f0f027819 */ /* 0x000fe200000006ff */
[----:B------:R-:W-:Y:S01]  /*1d80*/  @!P1 SYNCS.ARRIVE.TRANS64.A1T0 RZ, [UR4+0x248], RZ ;  /* 0x000248ffffff99a7 */ /* 0x000fe20008100004 */
[----:B------:R-:W-:-:S06]  /*1d90*/  UISETP.GT.AND UP0, UPT, UR15, UR14, UPT ;  /* 0x0000000e0f00728c */ /* 0x000fcc000bf04270 */
[----:B--2---:R1:W2:Y:S03]  /*1da0*/  SYNCS.PHASECHK.TRANS64.TRYWAIT P0, [UR8+0x110], R2 ;  /* 0x00011002ff0075a7 */ /* 0x0042a60008001108 */
[----:B------:R-:W-:Y:S05]  /*1db0*/  BRA.U !UP0, `(.L_x_27) ;  /* 0x0000000108ac7547 */ /* 0x000fea000b800000 */
[----:B------:R-:W-:Y:S01]  /*1dc0*/  UIADD3 UR21, UPT, UPT, UR7, UR24, URZ ;  /* 0x0000001807157290 */ /* 0x000fe2000fffe0ff */
[----:B------:R-:W-:-:S11]  /*1dd0*/  UMOV UR25, UR6 ;  /* 0x0000000600197c82 */ /* 0x000fd60008000000 */
.L_x_32:
[----:B-1----:R-:W-:Y:S01]  /*1de0*/  ULEA UR17, UR25, UR4, 0x3 ;  /* 0x0000000419117291 */ /* 0x002fe2000f8e18ff */
[----:B--2---:R-:W-:Y:S01]  /*1df0*/  @!P5 MOV R3, 0x1800 ;  /* 0x000018000003d802 */ /* 0x004fe20000000f00 */
[----:B--2---:R-:W-:Y:S10]  /*1e00*/  @P0 BRA `(.L_x_28) ;  /* 0x00000000000c0947 */ /* 0x004ff40003800000 */
[----:B------:R-:W-:-:S04]  /*1e10*/  SHF.L.U32 R5, R15, 0x1f, RZ ;  /* 0x0000001f0f057819 */ /* 0x000fc800000006ff */
[----:B------:R-:W2:Y:S02]  /*1e20*/  SYNCS.PHASECHK.TRANS64.TRYWAIT P0, [UR17+0x110], R5 ;  /* 0x00011005ff0075a7 */ /* 0x000ea40008001111 */
[----:B--2---:R-:W-:Y:S05]  /*1e30*/  @!P0 BRA `(.L_x_29) ;  /* 0x0000006400e48947 */ /* 0x004fea0003800000 */
.L_x_28:
[----:B------:R2:W-:Y:S01]  /*1e40*/  @!P5 SYNCS.ARRIVE.TRANS64 RZ, [UR17], R3 ;  /* 0x00000003ffffd9a7 */ /* 0x0005e20008000011 */
[----:B------:R-:W-:Y:S04]  /*1e50*/  BSSY.RECONVERGENT B0, `(.L_x_30) ;  /* 0x0000003000007945 */ /* 0x000fe80003800200 */
[----:B------:R-:W-:Y:S05]  /*1e60*/  @P4 BRA `(.L_x_31) ;  /* 0x0000000000044947 */ /* 0x000fea0003800000 */
[----:B------:R-:W-:Y:S05]  /*1e70*/  BPT.TRAP 0x1 ;  /* 0x000000040000795c */ /* 0x000fea0000300000 */
.L_x_31:
[----:B------:R-:W-:Y:S05]  /*1e80*/  BSYNC.RECONVERGENT B0 ;  /* 0x0000000000007941 */ /* 0x000fea0003800200 */
.L_x_30:
        /* <DEDUP_REMOVED lines=10> */
[----:B------:R-:W-:Y:S01]  /*1f30*/  UIADD3 UR16, UPT, UPT, UR16, 0x4600, URZ ;  /* 0x0000460010107890 */ /* 0x000fe2000fffe0ff */
[----:B-1----:R-:W-:Y:S01]  /*1f40*/  SHF.L.U32 R2, R15, 0x1f, RZ ;  /* 0x0000001f0f027819 */ /* 0x002fe200000006ff */
[----:B------:R-:W-:Y:S02]  /*1f50*/  UIADD3.X UR31, UPT, UPT, URZ, UR23, URZ, UP1, !UPT ;  /* 0x00000017ff1f7290 */ /* 0x000fe40008ffe4ff */
[----:B------:R-:W-:Y:S01]  /*1f60*/  UIADD3.X UR29, UPT, UPT, URZ, UR23, URZ, UP0, !UPT ;  /* 0x00000017ff1d7290 */ /* 0x000fe200087fe4ff */
[----:B------:R1:W1:Y:S01]  /*1f70*/  SYNCS.PHASECHK.TRANS64.TRYWAIT P0, [UR8+0x110], R2 ;  /* 0x00011002ff0075a7 */ /* 0x0002620008001108 */
[----:B------:R-:W-:Y:S01]  /*1f80*/  ULEA UR8, UR25, UR4, 0xc ;  /* 0x0000000419087291 */ /* 0x000fe2000f8e60ff */
[----:B------:R-:W-:Y:S01]  /*1f90*/  UMOV UR26, 0x0 ;  /* 0x00000000001a7882 */ /* 0x000fe20000000000 */
[----:B------:R-:W-:-:S02]  /*1fa0*/  UMOV UR27, 0x10000000 ;  /* 0x10000000001b7882 */ /* 0x000fc40000000000 */
[----:B------:R-:W-:Y:S01]  /*1fb0*/  UIADD3 UR8, UPT, UPT, UR8, 0x15600, URZ ;  /* 0x0001560008087890 */ /* 0x000fe2000fffe0ff */
[----:B------:R-:W-:Y:S01]  /*1fc0*/  UMOV UR19, UR35 ;  /* 0x0000002300137c82 */ /* 0x000fe20008000000 */
[----:B------:R-:W-:Y:S01]  /*1fd0*/  UMOV UR20, UR36 ;  /* 0x0000002400147c82 */ /* 0x000fe20008000000 */
[----:B------:R-:W-:Y:S01]  /*1fe0*/  UMOV UR12, UR36 ;  /* 0x00000024000c7c82 */ /* 0x000fe20008000000 */
[----:B------:R-:W-:Y:S01]  /*1ff0*/  UMOV UR9, UR17 ;  /* 0x0000001100097c82 */ /* 0x000fe20008000000 */
[----:B------:R-:W-:Y:S01]  /*2000*/  UMOV UR10, UR18 ;  /* 0x00000012000a7c82 */ /* 0x000fe20008000000 */
[----:B------:R1:W-:Y:S01]  /*2010*/  UTMALDG.3D [UR16], [UR30], desc[UR26] ;  /* 0x00001a101e0075b4 */ /* 0x0003e20008011000 */
[----:B------:R-:W-:Y:S01]  /*2020*/  UIADD3 UR24, UPT, UPT, UR24, 0x1, URZ ;  /* 0x0000000118187890 */ /* 0x000fe2000fffe0ff */
[----:B------:R-:W-:-:S03]  /*2030*/  UMOV UR25, UR6 ;  /* 0x0000000600197c82 */ /* 0x000fc60008000000 */
[----:B------:R-:W-:Y:S01]  /*2040*/  UISETP.NE.AND UP0, UPT, UR24, UR21, UPT ;  /* 0x000000151800728c */ /* 0x000fe2000bf05270 */
[----:B------:R1:W-:Y:S08]  /*2050*/  UTMALDG.3D [UR8], [UR28], desc[UR26] ;  /* 0x00001a081c0075b4 */ /* 0x0003f00008011000 */
[----:B------:R-:W-:Y:S05]  /*2060*/  BRA.U UP0, `(.L_x_32) ;  /* 0xfffffffd005c7547 */ /* 0x000fea000b83ffff */
.L_x_27:
[----:B-1----:R-:W-:Y:S01]  /*2070*/  LEA R2, R14, UR4, 0x3 ;  /* 0x000000040e027c11 */ /* 0x002fe2000f8e18ff */
[----:B------:R-:W-:Y:S01]  /*2080*/  NOP ;  /* 0x0000000000007918 */ /* 0x000fe20000000000 */
[----:B--2---:R-:W-:Y:S02]  /*2090*/  SHF.L.U32 R3, R12, 0x1f, RZ ;  /* 0x0000001f0c037819 */ /* 0x004fe400000006ff */
[----:B------:R-:W-:Y:S02]  /*20a0*/  LEA R4, R14, UR4, 0x4 ;  /* 0x000000040e047c11 */ /* 0x000fe4000f8e20ff */
[----:B------:R-:W1:Y:S02]  /*20b0*/  SYNCS.PHASECHK.TRANS64.TRYWAIT P0, [R2+URZ+0x250], R3 ;  /* 0x00025003020075a7 */ /* 0x000e6400080011ff */
[----:B-1----:R-:W-:Y:S05]  /*20c0*/  @!P0 BRA `(.L_x_33) ;  /* 0x0000006400588947 */ /* 0x002fea0003800000 */
.L_x_139:
[----:B------:R-:W2:Y:S01]  /*20d0*/  LDS.128 R4, [R4+0x2e0] ;  /* 0x0002e00004047984 */ /* 0x000ea20000000c00 */
[----:B---3--:R-:W-:Y:S01]  /*20e0*/  ISETP.GE.AND P0, PT, R40, 0x1, PT ;  /* 0x000000012800780c */ /* 0x008fe20003f06270 */
[----:B-1----:R-:W-:Y:S01]  /*20f0*/  VIADD R2, R2, 0x260 ;  /* 0x0000026002027836 */ /* 0x002fe20000000000 */
[----:B------:R-:W-:Y:S01]  /*2100*/  @!PT LDS RZ, [RZ] ;  /* 0x00000000fffff984 */ /* 0x000fe20000000800 */
[----:B------:R-:W-:Y:S01]  /*2110*/  @!PT LDS RZ, [RZ] ;  /* 0x00000000fffff984 */ /* 0x000fe20000000800 */
[----:B------:R-:W-:Y:S01]  /*2120*/  @!PT LDS RZ, [RZ] ;  /* 0x00000000fffff984 */ /* 0x000fe20000000800 */
[----:B------:R-:W-:Y:S01]  /*2130*/  @!PT LDS RZ, [RZ] ;  /* 0x00000000fffff984 */ /* 0x000fe20000000800 */
[----:B------:R1:W-:Y:S06]  /*2140*/  MEMBAR.ALL.CTA ;  /* 0x0000000000007992 */ /* 0x0003ec0000008000 */
[----:B-1----:R-:W1:Y:S01]  /*2150*/  FENCE.VIEW.ASYNC.S ;  /* 0x00000000000073c6 */ /* 0x002e620000000000 */
[----:B------:R-:W-:-:S04]  /*2160*/  PRMT R2, RZ, 0x654, R2 ;  /* 0x00000654ff027816 */ /* 0x000fc80000000002 */
[----:B-1----:R1:W-:Y:S01]  /*2170*/  SYNCS.ARRIVE.TRANS64.RED.A1T0 RZ, [R2+URZ], RZ ;  /* 0x000000ff02ff79a7 */ /* 0x0023e200081004ff */
[----:B--2---:R-:W-:-:S13]  /*2180*/  LOP3.LUT P2, RZ, R6, 0x1, RZ, 0xc0, !PT ;  /* 0x0000000106ff7812 */ /* 0x004fda000784c0ff */
[----:B------:R-:W-:Y:S01]  /*2190*/  @P2 SHF.R.U32.HI R3, RZ, 0x10, R5 ;  /* 0x00000010ff032819 */ /* 0x000fe20000011605 */
[----:B------:R-:W-:Y:S01]  /*21a0*/  VOTEU.ANY UP0, P2 ;  /* 0x0000000000ff7886 */ /* 0x000fe20001000100 */
[----:B------:R-:W-:Y:S02]  /*21b0*/  @P2 MOV R13, R4 ;  /* 0x00000004000d2202 */ /* 0x000fe40000000f00 */
[----:B------:R-:W-:Y:S02]  /*21c0*/  @P2 R2UR.BROADCAST UR8, R3 ;  /* 0x00000000030822ca */ /* 0x000fe400008e0000 */
[----:B------:R-:W-:-:S11]  /*21d0*/  @P2 LOP3.LUT R11, R5, 0xffff, RZ, 0xc0, !PT ;  /* 0x0000ffff050b2812 */ /* 0x000fd600078ec0ff */
[----:B------:R-:W-:Y:S01]  /*21e0*/  @UP0 UMOV UR36, UR8 ;  /* 0x0000000800240c82 */ /* 0x000fe20008000000 */
[----:B-1----:R-:W-:Y:S05]  /*21f0*/  @!P0 BRA `(.L_x_34) ;  /* 0x0000000000b88947 */ /* 0x002fea0003800000 */
[----:B------:R-:W4:Y:S01]  /*2200*/  LDC.64 R4, c[0x0][0xb18] ;  /* 0x0002c600ff047b82 */ /* 0x000f220000000a00 */
[----:B------:R-:W-:-:S07]  /*2210*/  ISETP.NE.AND P3, PT, R40, 0x1, PT ;  /* 0x000000012800780c */ /* 0x000fce0003f65270 */
[----:B------:R-:W1:Y:S08]  /*2220*/  LDC.64 R6, c[0x0][0xb10] ;  /* 0x0002c400ff067b82 */ /* 0x000e700000000a00 */
[----:B------:R-:W2:Y:S08]  /*2230*/  LDC R16, c[0x0][0xb20] ;  /* 0x0002c800ff107b82 */ /* 0x000eb00000000800 */
[----:B------:R-:W3:Y:S01]  /*2240*/  LDC R18, c[0x0][0xb0c] ;  /* 0x0002c300ff127b82 */ /* 0x000ee20000000800 */
[----:B----4-:R-:W-:Y:S01]  /*2250*/  IMAD.HI.U32 R17, R0, R5, RZ ;  /* 0x0000000500117227 */ /* 0x010fe200078e00ff */
[----:B------:R-:W-:-:S03]  /*2260*/  ISETP.NE.AND P0, PT, R4, 0x1, PT ;  /* 0x000000010400780c */ /* 0x000fc60003f05270 */
[----:B------:R-:W-:-:S03]  /*2270*/  IMAD.HI.U32 R5, R11, R5, RZ ;  /* 0x000000050b057227 */ /* 0x000fc600078e00ff */
[----:B------:R-:W4:Y:S01]  /*2280*/  LDC.64 R2, c[0x0][0xb28] ;  /* 0x0002ca00ff027b82 */ /* 0x000f220000000a00 */
[----:B-1----:R-:W-:-:S04]  /*2290*/  IMAD.HI.U32 R20, R9, R6, RZ ;  /* 0x0000000609147227 */ /* 0x002fc800078e00ff */
[----:B------:R-:W-:Y:S01]  /*22a0*/  IMAD.HI.U32 R22, R13, R6, RZ ;  /* 0x000000060d167227 */ /* 0x000fe200078e00ff */
[----:B------:R-:W-:Y:S02]  /*22b0*/  SHF.R.U32.HI R20, RZ, R7, R20 ;  /* 0x00000007ff147219 */ /* 0x000fe40000011614 */
[-C--:B--2---:R-:W-:Y:S02]  /*22c0*/  SHF.R.U32.HI R17, RZ, R16.reuse, R17 ;  /* 0x00000010ff117219 */ /* 0x084fe40000011611 */
[----:B------:R-:W-:Y:S02]  /*22d0*/  SHF.R.U32.HI R16, RZ, R16, R5 ;  /* 0x00000010ff107219 */ /* 0x000fe40000011605 */
[----:B------:R-:W-:Y:S02]  /*22e0*/  SEL R17, R0, R17, !P0 ;  /* 0x0000001100117207 */ /* 0x000fe40004000000 */
[----:B------:R-:W-:Y:S02]  /*22f0*/  SHF.R.U32.HI R22, RZ, R7, R22 ;  /* 0x00000007ff167219 */ /* 0x000fe40000011616 */
[----:B---3--:R-:W-:-:S02]  /*2300*/  ISETP.NE.AND P1, PT, R18, 0x1, PT ;  /* 0x000000011200780c */ /* 0x008fc40003f25270 */
[----:B------:R-:W-:Y:S02]  /*2310*/  SEL R5, R11, R16, !P0 ;  /* 0x000000100b057207 */ /* 0x000fe40004000000 */
[----:B------:R-:W-:Y:S02]  /*2320*/  SEL R19, R9, R20, !P1 ;  /* 0x0000001409137207 */ /* 0x000fe40004800000 */
[----:B------:R-:W-:Y:S01]  /*2330*/  SEL R7, R13, R22, !P1 ;  /* 0x000000160d077207 */ /* 0x000fe20004800000 */
[----:B----4-:R-:W-:-:S04]  /*2340*/  IMAD.HI.U32 R20, R17, R2, RZ ;  /* 0x0000000211147227 */ /* 0x010fc800078e00ff */
[----:B------:R-:W-:Y:S01]  /*2350*/  IMAD.HI.U32 R6, R19, R2, RZ ;  /* 0x0000000213067227 */ /* 0x000fe200078e00ff */
[----:B------:R-:W-:-:S04]  /*2360*/  @P3 SHF.R.U32.HI R17, RZ, R3, R20 ;  /* 0x00000003ff113219 */ /* 0x000fc80000011614 */
        /* <DEDUP_REMOVED lines=8> */
[----:B------:R-:W-:-:S04]  /*23f0*/  @!P0 IMAD.HI.U32 R16, R7, R2, RZ ;  /* 0x0000000207108227 */ /* 0x000fc800078e00ff */
[----:B------:R-:W-:Y:S01]  /*2400*/  IMAD.MOV R2, RZ, RZ, -R6 ;  /* 0x000000ffff027224 */ /* 0x000fe200078e0a06 */
[----:B------:R-:W-:-:S03]  /*2410*/  @!P0 SHF.R.U32.HI R16, RZ, R3, R16 ;  /* 0x00000003ff108219 */ /* 0x000fc60000011610 */
[----:B------:R-:W-:Y:S01]  /*2420*/  IMAD R2, R40, R2, R5 ;  /* 0x0000000228027224 */ /* 0x000fe200078e0205 */
[----:B------:R-:W-:Y:S02]  /*2430*/  @!P0 SEL R3, R7, R16, !P3 ;  /* 0x0000001007038207 */ /* 0x000fe40005800000 */
[----:B------:R-:W-:-:S03]  /*2440*/  IADD3 R16, PT, PT, -R5, RZ, RZ ;  /* 0x000000ff05107210 */ /* 0x000fc60007ffe1ff */
[--C-:B------:R-:W-:Y:S02]  /*2450*/  @!P0 IMAD.IADD R6, R6, 0x1, -R3.reuse ;  /* 0x0000000106068824 */ /* 0x100fe400078e0a03 */
[----:B------:R-:W-:Y:S01]  /*2460*/  @!P0 IMAD R3, R2, R19, R3 ;  /* 0x0000001302038224 */ /* 0x000fe200078e0203 */
[----:B------:R-:W-:Y:S01]  /*2470*/  IADD3 R2, PT, PT, -R7, RZ, RZ ;  /* 0x000000ff07027210 */ /* 0x000fe20007ffe1ff */
[----:B------:R-:W-:Y:S02]  /*2480*/  @!P0 IMAD R5, R40, R6, R7 ;  /* 0x0000000628058224 */ /* 0x000fe400078e0207 */
[----:B------:R-:W-:Y:S02]  /*2490*/  IMAD R11, R4, R16, R11 ;  /* 0x00000010040b7224 */ /* 0x000fe400078e020b */
[----:B------:R-:W-:Y:S02]  /*24a0*/  @!P0 IMAD.MOV.U32 R7, RZ, RZ, R3 ;  /* 0x000000ffff078224 */ /* 0x000fe400078e0003 */
[----:B------:R-:W-:-:S02]  /*24b0*/  IMAD R2, R18, R2, R13 ;  /* 0x0000000212027224 */ /* 0x000fc400078e020d */
[----:B------:R-:W-:Y:S02]  /*24c0*/  IMAD R11, R5, R4, R11 ;  /* 0x00000004050b7224 */ /* 0x000fe400078e020b */
[----:B------:R-:W-:Y:S02]  /*24d0*/  IMAD R13, R7, R18, R2 ;  /* 0x00000012070d7224 */ /* 0x000fe400078e0202 */
.L_x_34:
[----:B------:R-:W1:Y:S02]  /*24e0*/  LDCU UR8, c[0x0][0xb30] ;  /* 0x00016600ff0877ac */ /* 0x000e640008000800 */
[----:B-1----:R-:W-:-:S09]  /*24f0*/  UISETP.NE.AND UP0, UPT, UR8, 0x1, UPT ;  /* 0x000000010800788c */ /* 0x002fd2000bf05270 */
[----:B------:R-:W-:Y:S05]  /*2500*/  BRA.U UP0, `(.L_x_35) ;  /* 0x0000000100407547 */ /* 0x000fea000b800000 */
[----:B------:R-:W1:Y:S08]  /*2510*/  LDC.64 R4, c[0x0][0xb10] ;  /* 0x0002c400ff047b82 */ /* 0x000e700000000a00 */
[----:B------:R-:W2:Y:S08]  /*2520*/  LDC.64 R2, c[0x0][0xb18] ;  /* 0x0002c600ff027b82 */ /* 0x000eb00000000a00 */
[----:B------:R-:W3:Y:S08]  /*2530*/  LDC R6, c[0x0][0xb20] ;  /* 0x0002c800ff067b82 */ /* 0x000ef00000000800 */
[----:B------:R-:W4:Y:S01]  /*2540*/  LDC R16, c[0x0][0xb0c] ;  /* 0x0002c300ff107b82 */ /* 0x000f220000000800 */
[----:B-1----:R-:W-:-:S05]  /*2550*/  IMAD.HI.U32 R4, R13, R4, RZ ;  /* 0x000000040d047227 */ /* 0x002fca00078e00ff */
[----:B------:R-:W-:Y:S01]  /*2560*/  SHF.R.U32.HI R4, RZ, R5, R4 ;  /* 0x00000005ff047219 */ /* 0x000fe20000011604 */
[----:B--2---:R-:W-:Y:S01]  /*2570*/  IMAD.HI.U32 R3, R11, R3, RZ ;  /* 0x000000030b037227 */ /* 0x004fe200078e00ff */
[----:B------:R-:W-:-:S04]  /*2580*/  ISETP.NE.AND P0, PT, R2, 0x1, PT ;  /* 0x000000010200780c */ /* 0x000fc80003f05270 */
[----:B---3--:R-:W-:-:S04]  /*2590*/  SHF.R.U32.HI R6, RZ, R6, R3 ;  /* 0x00000006ff067219 */ /* 0x008fc80000011603 */
[----:B------:R-:W-:Y:S02]  /*25a0*/  SEL R3, R11, R6, !P0 ;  /* 0x000000060b037207 */ /* 0x000fe40004000000 */
[----:B----4-:R-:W-:-:S04]  /*25b0*/  ISETP.NE.AND P1, PT, R16, 0x1, PT ;  /* 0x000000011000780c */ /* 0x010fc80003f25270 */
[----:B------:R-:W-:-:S05]  /*25c0*/  SEL R4, R13, R4, !P1 ;  /* 0x000000040d047207 */ /* 0x000fca0004800000 */
[----:B------:R-:W-:Y:S02]  /*25d0*/  IMAD.IADD R5, R3, 0x1, -R4 ;  /* 0x0000000103057824 */ /* 0x000fe400078e0a04 */
[----:B------:R-:W-:Y:S02]  /*25e0*/  IMAD.IADD R3, R4, 0x1, -R3 ;  /* 0x0000000104037824 */ /* 0x000fe400078e0a03 */
[----:B------:R-:W-:Y:S02]  /*25f0*/  IMAD R13, R5, R16, R13 ;  /* 0x00000010050d7224 */ /* 0x000fe400078e020d */
[----:B------:R-:W-:-:S07]  /*2600*/  IMAD R11, R3, R2, R11 ;  /* 0x00000002030b7224 */ /* 0x000fce00078e020b */
.L_x_35:
[----:B------:R-:W-:Y:S01]  /*2610*/  VIADD R14, R14, 0x1 ;  /* 0x000000010e0e7836 */ /* 0x000fe20000000000 */
[----:B------:R-:W-:Y:S01]  /*2620*/  PLOP3.LUT P1, PT, PT, PT, PT, 0x80, 0x8 ;  /* 0x000000000008781c */ /* 0x000fe20003f2f070 */
[----:B------:R-:W-:Y:S02]  /*2630*/  IMAD.IADD R21, R13, 0x1, R96 ;  /* 0x000000010d157824 */ /* 0x000fe400078e0260 */
[----:B------:R-:W-:Y:S01]  /*2640*/  IMAD.IADD R20, R11, 0x1, R94 ;  /* 0x000000010b147824 */ /* 0x000fe200078e025e */
[----:B------:R-:W-:-:S04]  /*2650*/  ISETP.NE.AND P0, PT, R14, 0x2, PT ;  /* 0x000000020e00780c */ /* 0x000fc80003f05270 */
[----:B------:R-:W-:Y:S02]  /*2660*/  SEL R3, RZ, 0x1, P0 ;  /* 0x00000001ff037807 */ /* 0x000fe40000000000 */
[----:B------:R-:W-:Y:S02]  /*2670*/  SEL R14, R14, RZ, P0 ;  /* 0x000000ff0e0e7207 */ /* 0x000fe40000000000 */
[----:B------:R-:W-:Y:S01]  /*2680*/  LOP3.LUT R12, R12, R3, RZ, 0x3c, !PT ;  /* 0x000000030c0c7212 */ /* 0x000fe200078e3cff */
[----:B------:R-:W-:Y:S06]  /*2690*/  @P2 BRA `(.L_x_36) ;  /* 0xfffffff000982947 */ /* 0x000fec000383ffff */
[----:B------:R-:W-:Y:S01]  /*26a0*/  UIADD3 UR4, UPT, UPT, UR4, 0x110, URZ ;  /* 0x0000011004047890 */ /* 0x000fe2000fffe0ff */
[----:B------:R-:W-:-:S03]  /*26b0*/  SHF.L.U32 R3, R15, 0x1f, RZ ;  /* 0x0000001f0f037819 */ /* 0x000fc600000006ff */
[----:B------:R-:W-:-:S09]  /*26c0*/  ULEA UR5, UR6, UR4, 0x3 ;  /* 0x0000000406057291 */ /* 0x000fd2000f8e18ff */
[----:B------:R-:W1:Y:S02]  /*26d0*/  SYNCS.PHASECHK.TRANS64.TRYWAIT P0, [UR5], R3 ;  /* 0x00000003ff0075a7 */ /* 0x000e640008001105 */
[----:B-1----:R-:W-:Y:S05]  /*26e0*/  @!P0 BRA `(.L_x_37) ;  /* 0x0000005c00e48947 */ /* 0x002fea0003800000 */
.L_x_141:
[----:B------:R-:W-:-:S04]  /*26f0*/  UIADD3 UR6, UPT, UPT, UR6, 0x1, URZ ;  /* 0x0000000106067890 */ /* 0x000fc8000fffe0ff */
[----:B------:R-:W-:-:S04]  /*2700*/  UISETP.NE.AND UP0, UPT, UR6, 0x22, UPT ;  /* 0x000000220600788c */ /* 0x000fc8000bf05270 */
[----:B------:R-:W-:Y:S02]  /*2710*/  USEL UR7, URZ, 0x1, UP0 ;  /* 0x00000001ff077887 */ /* 0x000fe40008000000 */
[----:B------:R-:W-:-:S04]  /*2720*/  USEL UR6, UR6, URZ, UP0 ;  /* 0x000000ff06067287 */ /* 0x000fc80008000000 */
[----:B------:R-:W-:Y:S01]  /*2730*/  ULEA UR5, UR6, UR4, 0x3 ;  /* 0x0000000406057291 */ /* 0x000fe2000f8e18ff */
[----:B------:R-:W-:-:S04]  /*2740*/  LOP3.LUT R2, R15, UR7, RZ, 0x3c, !PT ;  /* 0x000000070f027c12 */ /* 0x000fc8000f8e3cff */
[----:B-1----:R-:W-:-:S04]  /*2750*/  SHF.L.U32 R3, R2, 0x1f, RZ ;  /* 0x0000001f02037819 */ /* 0x002fc800000006ff */
[----:B------:R-:W1:Y:S02]  /*2760*/  SYNCS.PHASECHK.TRANS64.TRYWAIT P0, [UR5], R3 ;  /* 0x00000003ff0075a7 */ /* 0x000e640008001105 */
[----:B-1----:R-:W-:Y:S05]  /*2770*/  @!P0 BRA `(.L_x_38) ;  /* 0x0000005c00d88947 */ /* 0x002fea0003800000 */
.L_x_143:
        /* <DEDUP_REMOVED lines=9> */
.L_x_145:
        /* <DEDUP_REMOVED lines=9> */
.L_x_147:
        /* <DEDUP_REMOVED lines=9> */
.L_x_149:
        /* <DEDUP_REMOVED lines=9> */
.L_x_151:
        /* <DEDUP_REMOVED lines=9> */
.L_x_153:
        /* <DEDUP_REMOVED lines=9> */
.L_x_155:
        /* <DEDUP_REMOVED lines=9> */
.L_x_157:
        /* <DEDUP_REMOVED lines=9> */
.L_x_159:
        /* <DEDUP_REMOVED lines=9> */
.L_x_161:
        /* <DEDUP_REMOVED lines=9> */
.L_x_163:
        /* <DEDUP_REMOVED lines=9> */
.L_x_165:
        /* <DEDUP_REMOVED lines=9> */
.L_x_167:
        /* <DEDUP_REMOVED lines=9> */
.L_x_169:
        /* <DEDUP_REMOVED lines=9> */
.L_x_171:
        /* <DEDUP_REMOVED lines=9> */
.L_x_173:
        /* <DEDUP_REMOVED lines=9> */
.L_x_175:
        /* <DEDUP_REMOVED lines=9> */
.L_x_177:
        /* <DEDUP_REMOVED lines=9> */
.L_x_179:
        /* <DEDUP_REMOVED lines=9> */
.L_x_181:
        /* <DEDUP_REMOVED lines=9> */
.L_x_183:
        /* <DEDUP_REMOVED lines=9> */
.L_x_185:
        /* <DEDUP_REMOVED lines=9> */
.L_x_187:
        /* <DEDUP_REMOVED lines=9> */
.L_x_189:
        /* <DEDUP_REMOVED lines=9> */
.L_x_191:
        /* <DEDUP_REMOVED lines=9> */
.L_x_193:
        /* <DEDUP_REMOVED lines=9> */
.L_x_195:
        /* <DEDUP_REMOVED lines=9> */
.L_x_197:
        /* <DEDUP_REMOVED lines=9> */
.L_x_199:
        /* <DEDUP_REMOVED lines=9> */
.L_x_201:
        /* <DEDUP_REMOVED lines=9> */
.L_x_203:
        /* <DEDUP_REMOVED lines=9> */
.L_x_205:
[----:B------:R-:W-:-:S04]  /*38f0*/  UIADD3 UR6, UPT, UPT, UR6, 0x1, URZ ;  /* 0x0000000106067890 */ /* 0x000fc8000fffe0ff */
[----:B------:R-:W-:-:S04]  /*3900*/  UISETP.NE.AND UP0, UPT, UR6, 0x22, UPT ;  /* 0x000000220600788c */ /* 0x000fc8000bf05270 */
[----:B------:R-:W-:Y:S02]  /*3910*/  USEL UR5, URZ, 0x1, UP0 ;  /* 0x00000001ff057887 */ /* 0x000fe40008000000 */
[----:B------:R-:W-:-:S04]  /*3920*/  USEL UR6, UR6, URZ, UP0 ;  /* 0x000000ff06067287 */ /* 0x000fc80008000000 */
[----:B------:R-:W-:Y:S01]  /*3930*/  ULEA UR6, UR6, UR4, 0x3 ;  /* 0x0000000406067291 */ /* 0x000fe2000f8e18ff */
[----:B-1----:R-:W-:-:S04]  /*3940*/  LOP3.LUT R3, R2, UR5, RZ, 0x3c, !PT ;  /* 0x0000000502037c12 */ /* 0x002fc8000f8e3cff */
[----:B------:R-:W-:Y:S01]  /*3950*/  SHF.L.U32 R3, R3, 0x1f, RZ ;  /* 0x0000001f03037819 */ /* 0x000fe200000006ff */
[----:B----4-:R-:W-:-:S07]  /*3960*/  IMAD.U32 R0, RZ, RZ, UR6 ;  /* 0x00000006ff007e24 */ /* 0x010fce000f8e00ff */
.L_x_70:
[----:B-1----:R1:W2:Y:S02]  /*3970*/  SYNCS.PHASECHK.TRANS64.TRYWAIT P0, [R0+URZ], R3 ;  /* 0x00000003000075a7 */ /* 0x0022a400080011ff */
[----:B--2---:R-:W-:Y:S05]  /*3980*/  @!P0 NANOSLEEP.SYNCS 0x989680 ;  /* 0x009896800000895d */ /* 0x004fea0003900000 */
[----:B------:R-:W2:Y:S02]  /*3990*/  @!P0 SYNCS.PHASECHK.TRANS64 P0, [R0+URZ], R3 ;  /* 0x00000003000085a7 */ /* 0x000ea400080010ff */
[----:B--2---:R-:W-:Y:S05]  /*39a0*/  @P0 EXIT ;  /* 0x000000000000094d */ /* 0x004fea0003800000 */
[----:B------:R-:W-:Y:S05]  /*39b0*/  BRA `(.L_x_70) ;  /* 0xfffffffc00ec7947 */ /* 0x000fea000383ffff */
.L_x_18:
[----:B------:R-:W-:-:S04]  /*39c0*/  UISETP.NE.AND UP1, UPT, UR37, URZ, UPT ;  /* 0x000000ff2500728c */ /* 0x000fc8000bf25270 */
[----:B------:R-:W-:-:S09]  /*39d0*/  UISETP.NE.OR UP1, UPT, UR8, 0x1, UP1 ;  /* 0x000000010800788c */ /* 0x000fd20008f25670 */
[----:B------:R-:W-:Y:S05]  /*39e0*/  BRA.U UP1, `(.L_x_71) ;  /* 0x0000000501487547 */ /* 0x000fea000b800000 */
[----:B------:R-:W-:Y:S01]  /*39f0*/  ISETP.NE.AND P2, PT, R2, RZ, PT ;  /* 0x000000ff0200720c */ /* 0x000fe20003f45270 */
[----:B------:R-:W-:Y:S01]  /*3a00*/  IMAD.MOV.U32 R12, RZ, RZ, 0x1 ;  /* 0x00000001ff0c7424 */ /* 0x000fe200078e00ff */
[----:B------:R-:W-:Y:S02]  /*3a10*/  CS2R R10, SRZ ;  /* 0x00000000000a7805 */ /* 0x000fe4000001ff00 */
[----:B------:R-:W-:Y:S01]  /*3a20*/  CS2R R8, SRZ ;  /* 0x0000000000087805 */ /* 0x000fe2000001ff00 */
[----:B------:R-:W-:Y:S01]  /*3a30*/  UMOV UR4, 0x400 ;  /* 0x0000040000047882 */ /* 0x000fe20000000000 */
[----:B------:R-:W-:Y:S01]  /*3a40*/  UMOV UR6, URZ ;  /* 0x000000ff00067c82 */ /* 0x000fe20008000000 */
[----:B------:R-:W-:-:S12]  /*3a50*/  ULEA UR37, UR37, UR4, 0x18 ;  /* 0x0000000425257291 */ /* 0x000fd8000f8ec0ff */
.L_x_75:
[----:B------:R-:W-:Y:S02]  /*3a60*/  LEA R0, R8, UR37, 0x3 ;  /* 0x0000002508007c11 */ /* 0x000fe4000f8e18ff */
[----:B------:R-:W-:-:S03]  /*3a70*/  SHF.L.U32 R5, R9, 0x1f, RZ ;  /* 0x0000001f09057819 */ /* 0x000fc600000006ff */
[----:B------:R-:W-:Y:S01]  /*3a80*/  VIADD R4, R0, 0x2c0 ;  /* 0x000002c000047836 */ /* 0x000fe20000000000 */
[----:B------:R-:W1:Y:S02]  /*3a90*/  SYNCS.PHASECHK.TRANS64.TRYWAIT P0, [R0+URZ+0x2b0], R5 ;  /* 0x0002b005000075a7 */ /* 0x000e6400080011ff */
[----:B-1----:R-:W-:Y:S05]  /*3aa0*/  @!P0 BRA `(.L_x_72) ;  /* 0x00000058000c8947 */ /* 0x002fea0003800000 */
.L_x_206:
[----:B------:R-:W-:Y:S01]  /*3ab0*/  ULEA UR5, UR6, UR37, 0x3 ;  /* 0x0000002506057291 */ /* 0x000fe2000f8e18ff */
[----:B------:R-:W-:Y:S02]  /*3ac0*/  PRMT R4, RZ, 0x654, R4 ;  /* 0x00000654ff047816 */ /* 0x000fe40000000004 */
[----:B-1----:R-:W-:Y:S01]  /*3ad0*/  SHF.L.U32 R5, R12, 0x1f, RZ ;  /* 0x0000001f0c057819 */ /* 0x002fe200000006ff */
[----:B------:R-:W-:Y:S01]  /*3ae0*/  UIADD3 UR4, UPT, UPT, UR5, 0x250, URZ ;  /* 0x0000025005047890 */ /* 0x000fe2000fffe0ff */
[----:B------:R1:W-:Y:S05]  /*3af0*/  SYNCS.ARRIVE.TRANS64.RED.A1T0 RZ, [R4+URZ], RZ ;  /* 0x000000ff04ff79a7 */ /* 0x0003ea00081004ff */
[----:B------:R-:W-:Y:S01]  /*3b00*/  IMAD.U32 R7, RZ, RZ, UR4 ;  /* 0x00000004ff077e24 */ /* 0x000fe2000f8e00ff */
[----:B------:R-:W2:Y:S04]  /*3b10*/  SYNCS.PHASECHK.TRANS64.TRYWAIT P0, [UR5+0x260], R5 ;  /* 0x00026005ff0075a7 */ /* 0x000ea80008001105 */
[----:B------:R-:W-:Y:S01]  /*3b20*/  PRMT R6, R2, 0x654, R7 ;  /* 0x0000065402067816 */ /* 0x000fe20000000007 */
[----:B-1----:R-:W-:Y:S01]  /*3b30*/  @!P2 IMAD.MOV.U32 R4, RZ, RZ, 0x10 ;  /* 0x00000010ff04a424 */ /* 0x002fe200078e00ff */
[----:B--2---:R-:W-:Y:S06]  /*3b40*/  @!P0 BRA `(.L_x_73) ;  /* 0x0000005400f88947 */ /* 0x004fec0003800000 */
.L_x_208:
[----:B------:R-:W-:Y:S01]  /*3b50*/  ULEA UR4, UR6, UR37, 0x4 ;  /* 0x0000002506047291 */ /* 0x000fe2000f8e20ff */
[----:B------:R-:W-:Y:S01]  /*3b60*/  SEL R3, R6, R3, !P2 ;  /* 0x0000000306037207 */ /* 0x000fe20005000000 */
[----:B------:R-:W-:Y:S01]  /*3b70*/  UIADD3 UR5, UPT, UPT, UR5, 0x250, URZ ;  /* 0x0000025005057890 */ /* 0x000fe2000fffe0ff */
[----:B-1----:R-:W-:Y:S01]  /*3b80*/  LEA R0, R11, UR37, 0x3 ;  /* 0x000000250b007c11 */ /* 0x002fe2000f8e18ff */
[----:B------:R-:W-:Y:S01]  /*3b90*/  UIADD3 UR4, UPT, UPT, UR4, 0x2e0, URZ ;  /* 0x000002e004047890 */ /* 0x000fe2000fffe0ff */
[----:B------:R-:W-:Y:S01]  /*3ba0*/  SHF.L.U32 R5, R10, 0x1f, RZ ;  /* 0x0000001f0a057819 */ /* 0x000fe200000006ff */
[----:B------:R1:W-:Y:S01]  /*3bb0*/  @!P2 SYNCS.ARRIVE.TRANS64.RED RZ, [R3+URZ], R4 ;  /* 0x0000000403ffa9a7 */ /* 0x0003e200080004ff */
[----:B------:R-:W-:Y:S01]  /*3bc0*/  UIADD3 UR6, UPT, UPT, UR6, 0x1, URZ ;  /* 0x0000000106067890 */ /* 0x000fe2000fffe0ff */
[----:B------:R-:W-:-:S03]  /*3bd0*/  VIADD R8, R8, 0x1 ;  /* 0x0000000108087836 */ /* 0x000fc60000000000 */
[----:B------:R-:W-:Y:S02]  /*3be0*/  UISETP.NE.AND UP0, UPT, UR6, 0x2, UPT ;  /* 0x000000020600788c */ /* 0x000fe4000bf05270 */
[----:B------:R-:W-:Y:S06]  /*3bf0*/  UGETNEXTWORKID.BROADCAST [UR4], [UR5] ;  /* 0x00000000040073ca */ /* 0x000fec0008000100 */
[----:B------:R-:W-:Y:S01]  /*3c00*/  USEL UR4, URZ, 0x1, UP0 ;  /* 0x00000001ff047887 */ /* 0x000fe20008000000 */
[----:B------:R-:W-:Y:S01]  /*3c10*/  ISETP.NE.AND P0, PT, R8, 0x2, PT ;  /* 0x000000020800780c */ /* 0x000fe20003f05270 */
[----:B------:R-:W-:Y:S01]  /*3c20*/  USEL UR6, UR6, URZ, UP0 ;  /* 0x000000ff06067287 */ /* 0x000fe20008000000 */
[----:B------:R-:W2:Y:S03]  /*3c30*/  SYNCS.PHASECHK.TRANS64.TRYWAIT P1, [R0+URZ+0x250], R5 ;  /* 0x00025005000075a7 */ /* 0x000ea600080211ff */
[----:B------:R-:W-:Y:S01]  /*3c40*/  LOP3.LUT R12, R12, UR4, RZ, 0x3c, !PT ;  /* 0x000000040c0c7c12 */ /* 0x000fe2000f8e3cff */
[----:B-12---:R-:W-:Y:S07]  /*3c50*/  @!P1 BRA `(.L_x_74) ;  /* 0x0000005400cc9947 */ /* 0x006fee0003800000 */
.L_x_209:
[C---:B------:R-:W-:Y:S01]  /*3c60*/  LEA R4, R11.reuse, UR37, 0x4 ;  /* 0x000000250b047c11 */ /* 0x040fe2000f8e20ff */
[----:B-1----:R-:W-:Y:S01]  /*3c70*/  VIADD R0, R0, 0x260 ;  /* 0x0000026000007836 */ /* 0x002fe20000000000 */
[----:B------:R-:W-:Y:S01]  /*3c80*/  SEL R8, R8, RZ, P0 ;  /* 0x000000ff08087207 */ /* 0x000fe20000000000 */
[----:B------:R-:W-:-:S03]  /*3c90*/  VIADD R11, R11, 0x1 ;  /* 0x000000010b0b7836 */ /* 0x000fc60000000000 */
[----:B------:R-:W1:Y:S01]  /*3ca0*/  LDS.128 R4, [R4+0x2e0] ;  /* 0x0002e00004047984 */ /* 0x000e620000000c00 */
[----:B------:R-:W-:Y:S02]  /*3cb0*/  PRMT R0, RZ, 0x654, R0 ;  /* 0x00000654ff007816 */ /* 0x000fe40000000000 */
[C---:B------:R-:W-:Y:S01]  /*3cc0*/  ISETP.NE.AND P1, PT, R11.reuse, 0x2, PT ;  /* 0x000000020b00780c */ /* 0x040fe20003f25270 */
[----:B------:R-:W-:Y:S01]  /*3cd0*/  @!PT LDS RZ, [RZ] ;  /* 0x00000000fffff984 */ /* 0x000fe20000000800 */
[----:B------:R-:W-:Y:S01]  /*3ce0*/  @!PT LDS RZ, [RZ] ;  /* 0x00000000fffff984 */ /* 0x000fe20000000800 */
[----:B------:R-:W-:Y:S01]  /*3cf0*/  @!PT LDS RZ, [RZ] ;  /* 0x00000000fffff984 */ /* 0x000fe20000000800 */
[----:B------:R-:W-:Y:S01]  /*3d00*/  @!PT LDS RZ, [RZ] ;  /* 0x00000000fffff984 */ /* 0x000fe20000000800 */
[----:B------:R2:W-:Y:S06]  /*3d10*/  MEMBAR.ALL.CTA ;  /* 0x0000000000007992 */ /* 0x0005ec0000008000 */
[----:B--2---:R-:W2:Y:S01]  /*3d20*/  FENCE.VIEW.ASYNC.S ;  /* 0x00000000000073c6 */ /* 0x004ea20000000000 */
[----:B------:R-:W-:Y:S01]  /*3d30*/  SEL R11, R11, RZ, P1 ;  /* 0x000000ff0b0b7207 */ /* 0x000fe20000800000 */
[----:B--2---:R2:W-:Y:S01]  /*3d40*/  SYNCS.ARRIVE.TRANS64.RED.A1T0 RZ, [R0+URZ], RZ ;  /* 0x000000ff00ff79a7 */ /* 0x0045e200081004ff */
[----:B-1----:R-:W-:-:S02]  /*3d50*/  LOP3.LUT P3, RZ, R6, 0x1, RZ, 0xc0, !PT ;  /* 0x0000000106ff7812 */ /* 0x002fc4000786c0ff */
[----:B------:R-:W-:-:S04]  /*3d60*/  SEL R5, RZ, 0x1, P1 ;  /* 0x00000001ff057807 */ /* 0x000fc80000800000 */
[----:B------:R-:W-:Y:S02]  /*3d70*/  LOP3.LUT R10, R10, R5, RZ, 0x3c, !PT ;  /* 0x000000050a0a7212 */ /* 0x000fe400078e3cff */
[----:B--2---:R-:W-:-:S04]  /*3d80*/  SEL R0, RZ, 0x1, P0 ;  /* 0x00000001ff007807 */ /* 0x004fc80000000000 */
[----:B------:R-:W-:Y:S01]  /*3d90*/  LOP3.LUT R9, R9, R0, RZ, 0x3c, !PT ;  /* 0x0000000009097212 */ /* 0x000fe200078e3cff */
[----:B------:R-:W-:Y:S06]  /*3da0*/  @P3 BRA `(.L_x_75) ;  /* 0xfffffffc002c3947 */ /* 0x000fec000383ffff */
[----:B------:R-:W-:Y:S01]  /*3db0*/  ULEA UR5, UR6, UR37, 0x3 ;  /* 0x0000002506057291 */ /* 0x000fe2000f8e18ff */
[----:B------:R-:W-:-:S08]  /*3dc0*/  SHF.L.U32 R3, R12, 0x1f, RZ ;  /* 0x0000001f0c037819 */ /* 0x000fd000000006ff */
[----:B------:R-:W1:Y:S02]  /*3dd0*/  SYNCS.PHASECHK.TRANS64 P0, [UR5+0x260], R3 ;  /* 0x00026003ff0075a7 */ /* 0x000e640008001005 */
[----:B-1----:R-:W-:Y:S05]  /*3de0*/  @P0 BRA `(.L_x_76) ;  /* 0x0000000000080947 */ /* 0x002fea0003800000 */
[----:B------:R-:W1:Y:S02]  /*3df0*/  SYNCS.PHASECHK.TRANS64.TRYWAIT P0, [UR5+0x260], R3 ;  /* 0x00026003ff0075a7 */ /* 0x000e640008001105 */
[----:B-1----:R-:W-:Y:S05]  /*3e00*/  @!P0 BRA `(.L_x_77) ;  /* 0x0000005400748947 */ /* 0x002fea0003800000 */
.L_x_76:
[----:B------:R-:W-:-:S04]  /*3e10*/  UIADD3 UR4, UPT, UPT, UR6, 0x1, URZ ;  /* 0x0000000106047890 */ /* 0x000fc8000fffe0ff */
[----:B------:R-:W-:-:S04]  /*3e20*/  UISETP.NE.AND UP0, UPT, UR4, 0x2, UPT ;  /* 0x000000020400788c */ /* 0x000fc8000bf05270 */
[----:B------:R-:W-:Y:S02]  /*3e30*/  USEL UR7, URZ, 0x1, UP0 ;  /* 0x00000001ff077887 */ /* 0x000fe40008000000 */
[----:B------:R-:W-:-:S04]  /*3e40*/  USEL UR4, UR4, URZ, UP0 ;  /* 0x000000ff04047287 */ /* 0x000fc80008000000 */
[----:B------:R-:W-:Y:S01]  /*3e50*/  ULEA UR4, UR4, UR37, 0x3 ;  /* 0x0000002504047291 */ /* 0x000fe2000f8e18ff */
[----:B-1----:R-:W-:-:S04]  /*3e60*/  LOP3.LUT R3, R12, UR7, RZ, 0x3c, !PT ;  /* 0x000000070c037c12 */ /* 0x002fc8000f8e3cff */
[----:B------:R-:W-:-:S04]  /*3e70*/  SHF.L.U32 R0, R3, 0x1f, RZ ;  /* 0x0000001f03007819 */ /* 0x000fc800000006ff */
[----:B------:R-:W1:Y:S02]  /*3e80*/  SYNCS.PHASECHK.TRANS64 P0, [UR4+0x260], R0 ;  /* 0x00026000ff0075a7 */ /* 0x000e640008001004 */
[----:B-1----:R-:W-:Y:S05]  /*3e90*/  @P0 EXIT ;  /* 0x000000000000094d */ /* 0x002fea0003800000 */
[----:B------:R-:W-:Y:S02]  /*3ea0*/  SHF.L.U32 R3, R3, 0x1f, RZ ;  /* 0x0000001f03037819 */ /* 0x000fe400000006ff */
[----:B------:R-:W-:-:S07]  /*3eb0*/  MOV R0, UR4 ;  /* 0x0000000400007c02 */ /* 0x000fce0008000f00 */
.L_x_78:
[----:B-1----:R1:W2:Y:S02]  /*3ec0*/  SYNCS.PHASECHK.TRANS64.TRYWAIT P0, [R0+URZ+0x260], R3 ;  /* 0x00026003000075a7 */ /* 0x0022a400080011ff */
[----:B--2---:R-:W-:Y:S05]  /*3ed0*/  @!P0 NANOSLEEP.SYNCS 0x989680 ;  /* 0x009896800000895d */ /* 0x004fea0003900000 */
[----:B------:R-:W2:Y:S02]  /*3ee0*/  @!P0 SYNCS.PHASECHK.TRANS64 P0, [R0+URZ+0x260], R3 ;  /* 0x00026003000085a7 */ /* 0x000ea400080010ff */
[----:B--2---:R-:W-:Y:S05]  /*3ef0*/  @P0 EXIT ;  /* 0x000000000000094d */ /* 0x004fea0003800000 */
[----:B------:R-:W-:Y:S05]  /*3f00*/  BRA `(.L_x_78) ;  /* 0xfffffffc00ec7947 */ /* 0x000fea000383ffff */
.L_x_71:
[----:B------:R-:W-:-:S09]  /*3f10*/  UISETP.NE.AND UP1, UPT, UR8, URZ, UPT ;  /* 0x000000ff0800728c */ /* 0x000fd2000bf25270 */
[----:B------:R-:W-:Y:S05]  /*3f20*/  BRA.U UP1, `(.L_x_79) ;  /* 0x0000000d01787547 */ /* 0x000fea000b800000 */
[----:B------:R-:W-:Y:S01]  /*3f30*/  UMOV UR4, 0x40 ;  /* 0x0000004000047882 */ /* 0x000fe20000000000 */
[----:B------:R-:W-:Y:S01]  /*3f40*/  NOP ;  /* 0x0000000000007918 */ /* 0x000fe20000000000 */
[----:B------:R-:W-:Y:S01]  /*3f50*/  ULEA UR4, UR37, UR4, 0x18 ;  /* 0x0000000425047291 */ /* 0x000fe2000f8ec0ff */
[----:B------:R-:W-:Y:S02]  /*3f60*/  UMOV UR5, 0x400 ;  /* 0x0000040000057882 */ /* 0x000fe40000000000 */
[----:B------:R-:W-:-:S06]  /*3f70*/  ULEA UR37, UR37, UR5, 0x18 ;  /* 0x0000000525257291 */ /* 0x000fcc000f8ec0ff */
[----:B------:R-:W1:Y:S02]  /*3f80*/  LDS.U8 R0, [UR4+0x1c] ;  /* 0x00001c04ff007984 */ /* 0x000e640008000000 */
[----:B-1----:R-:W-:-:S13]  /*3f90*/  ISETP.NE.AND P0, PT, R0, RZ, PT ;  /* 0x000000ff0000720c */ /* 0x002fda0003f05270 */
[----:B------:R-:W-:Y:S05]  /*3fa0*/  @P0 BRA `(.L_x_80) ;  /* 0x0000000000580947 */ /* 0x000fea0003800000 */
[----:B------:R-:W-:-:S13]  /*3fb0*/  ELECT P0, URZ, PT ;  /* 0x0000000000ff782f */ /* 0x000fda0003800000 */
[----:B------:R-:W-:Y:S05]  /*3fc0*/  @!P0 BRA `(.L_x_81) ;  /* 0x0000000000608947 */ /* 0x000fea0003800000 */
[----:B------:R-:W-:Y:S01]  /*3fd0*/  UMOV UR5, 0x10 ;  /* 0x0000001000057882 */ /* 0x000fe20000000000 */
[----:B------:R-:W-:Y:S01]  /*3fe0*/  HFMA2 R0, -RZ, RZ, 0, 5.9604644775390625e-08 ;  /* 0x00000001ff007431 */ /* 0x000fe200000001ff */
[----:B------:R-:W-:-:S03]  /*3ff0*/  MOV R2, 0xffff ;  /* 0x0000ffff00027802 */ /* 0x000fc60000000f00 */
[----:B------:R-:W-:Y:S04]  /*4000*/  DEPBAR.LE SB1, 0x36 ;  /* 0x00009d800000791a */ /* 0x000fe80000000000 */
[----:B------:R-:W1:Y:S02]  /*4010*/  UTCATOMSWS.FIND_AND_SET.ALIGN UP0, UR5, UR5 ;  /* 0x00000005000575e3 */ /* 0x000e640008000800 */
[----:B-1----:R-:W-:Y:S01]  /*4020*/  MOV R3, UR5 ;  /* 0x0000000500037c02 */ /* 0x002fe20008000f00 */
[----:B------:R-:W-:Y:S06]  /*4030*/  BRA.U UP0, `(.L_x_82) ;  /* 0x0000000100187547 */ /* 0x000fec000b800000 */
.L_x_83:
[----:B------:R-:W-:Y:S05]  /*4040*/  NANOSLEEP 0x64 ;  /* 0x000000640000795d */ /* 0x000fea0003800000 */
[----:B------:R-:W-:-:S05]  /*4050*/  UMOV UR5, 0x10 ;  /* 0x0000001000057882 */ /* 0x000fca0000000000 */
[----:B------:R-:W-:Y:S04]  /*4060*/  DEPBAR.LE SB1, 0x36 ;  /* 0x00009d800000791a */ /* 0x000fe80000000000 */
[----:B------:R-:W1:Y:S02]  /*4070*/  UTCATOMSWS.FIND_AND_SET.ALIGN UP0, UR5, UR5 ;  /* 0x00000005000575e3 */ /* 0x000e640008000800 */
[----:B-1----:R-:W-:Y:S01]  /*4080*/  MOV R3, UR5 ;  /* 0x0000000500037c02 */ /* 0x002fe20008000f00 */
[----:B------:R-:W-:Y:S05]  /*4090*/  BRA.U !UP0, `(.L_x_83) ;  /* 0xfffffffd08e87547 */ /* 0x000fea000b83ffff */
.L_x_82:
[-C--:B------:R-:W-:Y:S02]  /*40a0*/  SHF.L.U32 R2, R2, R3.reuse, RZ ;  /* 0x0000000302027219 */ /* 0x080fe400000006ff */
[----:B------:R-:W-:Y:S01]  /*40b0*/  SHF.L.U32 R0, R0, R3, RZ ;  /* 0x0000000300007219 */ /* 0x000fe200000006ff */
[----:B------:R-:W-:Y:S02]  /*40c0*/  IMAD.SHL.U32 R3, R3, 0x20, RZ ;  /* 0x0000002003037824 */ /* 0x000fe400078e00ff */
[----:B------:R1:W-:Y:S04]  /*40d0*/  ATOMS.OR RZ, [UR4+0x14], R2 ;  /* 0x00001402ffff798c */ /* 0x0003e8000b000004 */
[----:B------:R1:W-:Y:S04]  /*40e0*/  ATOMS.OR RZ, [UR4+0x18], R0 ;  /* 0x00001800ffff798c */ /* 0x0003e8000b000004 */
[----:B------:R1:W-:Y:S01]  /*40f0*/  STS [UR37+0x300], R3 ;  /* 0x00030003ff007988 */ /* 0x0003e20008000825 */
[----:B------:R-:W-:Y:S05]  /*4100*/  BRA `(.L_x_81) ;  /* 0x0000000000107947 */ /* 0x000fea0003800000 */
.L_x_80:
[----:B------:R-:W-:Y:S02]  /*4110*/  MOV R0, 0xffffffff ;  /* 0xffffffff00007802 */ /* 0x000fe40000000f00 */
[----:B------:R-:W-:-:S03]  /*4120*/  MOV R2, 0x4150 ;  /* 0x0000415000027802 */ /* 0x000fc60000000f00 */
[----:B------:R1:W-:Y:S04]  /*4130*/  STS [UR37+0x300], R0 ;  /* 0x00030000ff007988 */ /* 0x0003e80008000825 */
[----:B-1-3-5:R-:W-:Y:S05]  /*4140*/  CALL.REL.NOINC `($__internal_1_$__cuda_sm10x_tcgen05_guardrail_trap_phase_invalid_during_alloc) ;  /* 0x0000005800307944 */ /* 0x02afea0003c00000 */
.L_x_81:
[----:B------:R-:W-:Y:S05]  /*4150*/  WARPSYNC.ALL ;  /* 0x0000000000007948 */ /* 0x000fea0003800000 */
[----:B------:R-:W2:Y:S01]  /*4160*/  S2UR UR6, SR_CgaCtaId ;  /* 0x00000000000679c3 */ /* 0x000ea20000008800 */
[----:B------:R-:W-:Y:S01]  /*4170*/  UMOV UR4, 0x400 ;  /* 0x0000040000047882 */ /* 0x000fe20000000000 */
[----:B------:R-:W-:-:S06]  /*4180*/  NOP ;  /* 0x0000000000007918 */ /* 0x000fcc0000000000 */
[----:B------:R-:W-:Y:S06]  /*4190*/  BAR.ARV 0x6, 0xa0 ;  /* 0x0182800000007b1d */ /* 0x000fec0000002000 */
[----:B------:R-:W4:Y:S01]  /*41a0*/  LDCU UR7, c[0x0][0x38c] ;  /* 0x00007180ff0777ac */ /* 0x000f220008000800 */
[----:B------:R-:W-:Y:S01]  /*41b0*/  IMAD.MOV.U32 R11, RZ, RZ, 0x1 ;  /* 0x00000001ff0b7424 */ /* 0x000fe200078e00ff */
[----:B------:R-:W-:Y:S01]  /*41c0*/  CS2R R8, SRZ ;  /* 0x0000000000087805 */ /* 0x000fe2000001ff00 */
[----:B------:R-:W-:Y:S01]  /*41d0*/  IMAD.MOV.U32 R10, RZ, RZ, RZ ;  /* 0x000000ffff0a7224 */ /* 0x000fe200078e00ff */
[----:B------:R-:W-:Y:S01]  /*41e0*/  UMOV UR18, URZ ;  /* 0x000000ff00127c82 */ /* 0x000fe20008000000 */
[----:B------:R-:W-:Y:S01]  /*41f0*/  UMOV UR17, URZ ;  /* 0x000000ff00117c82 */ /* 0x000fe20008000000 */
[----:B------:R-:W-:Y:S01]  /*4200*/  UMOV UR20, 0x0 ;  /* 0x0000000000147882 */ /* 0x000fe20000000000 */
[----:B------:R-:W-:Y:S01]  /*4210*/  UMOV UR21, 0x4200010 ;  /* 0x0420001000157882 */ /* 0x000fe20000000000 */
[----:B--2---:R-:W-:Y:S01]  /*4220*/  ULEA UR6, UR6, UR4, 0x18 ;  /* 0x0000000406067291 */ /* 0x004fe2000f8ec0ff */
[----:B------:R-:W2:Y:S03]  /*4230*/  LDCU UR4, c[0x0][0x38c] ;  /* 0x00007180ff0477ac */ /* 0x000ea60008000800 */
[----:B------:R-:W-:-:S02]  /*4240*/  UIADD3 UR11, UPT, UPT, UR6, 0x4600, URZ ;  /* 0x00004600060b7890 */ /* 0x000fc4000fffe0ff */
[----:B----4-:R-:W-:-:S03]  /*4250*/  UIADD3 UR7, UPT, UPT, UR7, 0x1f, URZ ;  /* 0x0000001f07077890 */ /* 0x010fc6000fffe0ff */
[----:B-1----:R-:W1:Y:S01]  /*4260*/  LDS R0, [UR6+0x300] ;  /* 0x00030006ff007984 */ /* 0x002e620008000800 */
[----:B------:R-:W-:Y:S02]  /*4270*/  UIADD3 UR12, UPT, UPT, UR6, 0x15600, URZ ;  /* 0x00015600060c7890 */ /* 0x000fe4000fffe0ff */
[----:B------:R-:W-:Y:S02]  /*4280*/  USHF.R.S32.HI UR5, URZ, 0x1f, UR7 ;  /* 0x0000001fff057899 */ /* 0x000fe40008011407 */
[----:B------:R-:W-:Y:S02]  /*4290*/  USHF.R.U32.HI UR11, URZ, 0x4, UR11 ;  /* 0x00000004ff0b7899 */ /* 0x000fe4000801160b */
[----:B------:R-:W-:Y:S02]  /*42a0*/  ULEA.HI UR5, UR5, UR7, URZ, 0x5 ;  /* 0x0000000705057291 */ /* 0x000fe4000f8f28ff */
[----:B------:R-:W-:Y:S02]  /*42b0*/  USHF.R.U32.HI UR12, URZ, 0x4, UR12 ;  /* 0x00000004ff0c7899 */ /* 0x000fe4000801160c */
[----:B------:R-:W-:-:S02]  /*42c0*/  USHF.R.S32.HI UR5, URZ, 0x5, UR5 ;  /* 0x00000005ff057899 */ /* 0x000fc40008011405 */
[----:B------:R-:W-:Y:S02]  /*42d0*/  ULOP3.LUT UR11, UR11, 0x3fff, URZ, 0xc0, !UPT ;  /* 0x00003fff0b0b7892 */ /* 0x000fe4000f8ec0ff */
[----:B------:R-:W-:Y:S02]  /*42e0*/  UISETP.LT.AND UP0, UPT, UR5, 0x1, UPT ;  /* 0x000000010500788c */ /* 0x000fe4000bf01270 */
[----:B------:R-:W-:Y:S02]  /*42f0*/  ULOP3.LUT UR12, UR12, 0x3fff, URZ, 0xc0, !UPT ;  /* 0x00003fff0c0c7892 */ /* 0x000fe4000f8ec0ff */
[----:B------:R-:W-:Y:S02]  /*4300*/  USEL UR10, UR5, 0x1, !UP0 ;  /* 0x00000001050a7887 */ /* 0x000fe4000c000000 */
[----:B------:R-:W-:Y:S02]  /*4310*/  ULOP3.LUT UR11, UR11, 0x10000, URZ, 0xfc, !UPT ;  /* 0x000100000b0b7892 */ /* 0x000fe4000f8efcff */
[----:B------:R-:W-:-:S02]  /*4320*/  ULOP3.LUT UR12, UR12, 0x10000, URZ, 0xfc, !UPT ;  /* 0x000100000c0c7892 */ /* 0x000fc4000f8efcff */
[----:B------:R-:W-:Y:S02]  /*4330*/  UIADD3 UR10, UPT, UPT, -UR10, URZ, URZ ;  /* 0x000000ff0a0a7290 */ /* 0x000fe4000fffe1ff */
[----:B--2---:R-:W-:Y:S01]  /*4340*/  UISETP.GE.AND UP3, UPT, UR4, 0x1, UPT ;  /* 0x000000010400788c */ /* 0x004fe2000bf66270 */
[----:B-1----:R-:W-:-:S15]  /*4350*/  R2UR UR19, R0 ;  /* 0x00000000001372ca */ /* 0x002fde00000e0000 */
.L_x_90:
[----:B------:R-:W-:Y:S02]  /*4360*/  LEA R0, R10, UR6, 0x3 ;  /* 0x000000060a007c11 */ /* 0x000fe4000f8e18ff */
[----:B------:R-:W-:Y:S02]  /*4370*/  SHF.L.U32 R5, R9, 0x1f, RZ ;  /* 0x0000001f09057819 */ /* 0x000fe400000006ff */
[----:B------:R-:W-:Y:S01]  /*4380*/  PLOP3.LUT P0, PT, PT, PT, UP3, 0x80, 0x8 ;  /* 0x000000000008781c */ /* 0x000fe20003f0f038 */
[----:B------:R-:W-:Y:S01]  /*4390*/  VIADD R3, R0, 0x260 ;  /* 0x0000026000037836 */ /* 0x000fe20000000000 */
[----:B-1----:R-:W1:Y:S02]  /*43a0*/  SYNCS.PHASECHK.TRANS64.TRYWAIT P1, [R0+URZ+0x250], R5 ;  /* 0x00025005000075a7 */ /* 0x002e6400080211ff */
[----:B-1--4-:R-:W-:Y:S09]  /*43b0*/  @!P1 BRA `(.L_x_84) ;  /* 0x0000005000209947 */ /* 0x012ff20003800000 */
.L_x_211:
[----:B------:R-:W-:Y:S01]  /*43c0*/  LEA R4, R10, UR6, 0x4 ;  /* 0x000000060a047c11 */ /* 0x000fe2000f8e20ff */
[----:B------:R-:W-:Y:S01]  /*43d0*/  @UP3 ULEA UR4, UR17, UR6, 0x3 ;  /* 0x0000000611043291 */ /* 0x000fe2000f8e18ff */
[----:B------:R-:W-:Y:S01]  /*43e0*/  PLOP3.LUT P2, PT, PT, PT, PT, 0x80, 0x8 ;  /* 0x000000000008781c */ /* 0x000fe20003f4f070 */
[----:B------:R-:W-:Y:S01]  /*43f0*/  ULEA UR9, UR18, UR6, 0x3 ;  /* 0x0000000612097291 */ /* 0x000fe2000f8e18ff */
[----:B------:R-:W-:Y:S02]  /*4400*/  PRMT R3, RZ, 0x654, R3 ;  /* 0x00000654ff037816 */ /* 0x000fe40000000003 */
[----:B-1----:R-:W1:Y:S01]  /*4410*/  LDS.128 R4, [R4+0x2e0] ;  /* 0x0002e00004047984 */ /* 0x002e620000000c00 */
[----:B------:R-:W-:Y:S02]  /*4420*/  @P0 SHF.L.U32 R2, R8, 0x1f, RZ ;  /* 0x0000001f08020819 */ /* 0x000fe400000006ff */
[----:B------:R-:W-:Y:S01]  /*4430*/  SHF.L.U32 R0, R11, 0x1f, RZ ;  /* 0x0000001f0b007819 */ /* 0x000fe200000006ff */
[----:B------:R-:W-:Y:S01]  /*4440*/  @!PT LDS RZ, [RZ] ;  /* 0x00000000fffff984 */ /* 0x000fe20000000800 */
[----:B------:R-:W-:Y:S01]  /*4450*/  @!PT LDS RZ, [RZ] ;  /* 0x00000000fffff984 */ /* 0x000fe20000000800 */
[----:B------:R-:W-:Y:S01]  /*4460*/  @!PT LDS RZ, [RZ] ;  /* 0x00000000fffff984 */ /* 0x000fe20000000800 */
[----:B------:R-:W-:Y:S01]  /*4470*/  @!PT LDS RZ, [RZ] ;  /* 0x00000000fffff984 */ /* 0x000fe20000000800 */
[----:B------:R2:W-:Y:S06]  /*4480*/  MEMBAR.ALL.CTA ;  /* 0x0000000000007992 */ /* 0x0005ec0000008000 */
[----:B--2---:R-:W2:Y:S02]  /*4490*/  FENCE.VIEW.ASYNC.S ;  /* 0x00000000000073c6 */ /* 0x004ea40000000000 */
[----:B--2---:R2:W-:Y:S01]  /*44a0*/  SYNCS.ARRIVE.TRANS64.RED.A1T0 RZ, [R3+URZ], RZ ;  /* 0x000000ff03ff79a7 */ /* 0x0045e200081004ff */
[----:B------:R2:W4:Y:S01]  /*44b0*/  @P0 SYNCS.PHASECHK.TRANS64.TRYWAIT P2, [UR4], R2 ;  /* 0x00000002ff0005a7 */ /* 0x0005220008041104 */
[----:B-1----:R-:W-:Y:S01]  /*44c0*/  LOP3.LUT P1, RZ, R6, 0x1, RZ, 0xc0, !PT ;  /* 0x0000000106ff7812 */ /* 0x002fe2000782c0ff */
[----:B------:R-:W1:Y:S02]  /*44d0*/  SYNCS.PHASECHK.TRANS64.TRYWAIT P0, [UR9+0x290], R0 ;  /* 0x00029000ff0075a7 */ /* 0x000e640008001109 */
[----:B-12-4-:R-:W-:Y:S10]  /*44e0*/  @!P0 BRA `(.L_x_85) ;  /* 0x0000004c00e88947 */ /* 0x016ff40003800000 */
.L_x_213:
[----:B------:R-:W-:Y:S01]  /*44f0*/  IADD3 R10, PT, PT, R10, 0x1, RZ ;  /* 0x000000010a0a7810 */ /* 0x000fe20007ffe0ff */
[----:B------:R-:W-:Y:S06]  /*4500*/  BRA.U !UP3, `(.L_x_86) ;  /* 0x000000010ba07547 */ /* 0x000fec000b800000 */
[----:B------:R-:W-:Y:S02]  /*4510*/  ULEA.HI UR8, UR18, UR18, URZ, 0x1 ;  /* 0x0000001212087291 */ /* 0x000fe4000f8f08ff */
[----:B------:R-:W-:Y:S02]  /*4520*/  UPLOP3.LUT UP4, UPT, UPT, UPT, UPT, 0x40, 0x4 ;  /* 0x000000000004789c */ /* 0x000fe40003f8e870 */
[----:B------:R-:W-:Y:S02]  /*4530*/  USHF.L.U32 UR4, UR8, 0x6, URZ ;  /* 0x0000000608047899 */ /* 0x000fe400080006ff */
[----:B------:R-:W-:Y:S02]  /*4540*/  ULOP3.LUT UR8, UR8, 0xffe, URZ, 0xc0, !UPT ;  /* 0x00000ffe08087892 */ /* 0x000fe4000f8ec0ff */
[----:B------:R-:W-:Y:S02]  /*4550*/  ULOP3.LUT UR4, UR4, 0xffffff80, URZ, 0xc0, !UPT ;  /* 0xffffff8004047892 */ /* 0x000fe4000f8ec0ff */
[----:B------:R-:W-:-:S02]  /*4560*/  UIADD3 UR8, UPT, UPT, -UR8, UR18, URZ ;  /* 0x0000001208087290 */ /* 0x000fc4000fffe1ff */
[----:B------:R-:W-:Y:S01]  /*4570*/  UIADD3 UR4, UPT, UPT, UR19, UR4, URZ ;  /* 0x0000000413047290 */ /* 0x000fe2000fffe0ff */
[----:B------:R-:W-:Y:S01]  /*4580*/  UMOV UR16, UR10 ;  /* 0x0000000a00107c82 */ /* 0x000fe20008000000 */
[----:B------:R-:W-:Y:S02]  /*4590*/  UMOV UR15, UR5 ;  /* 0x00000005000f7c82 */ /* 0x000fe40008000000 */
[----:B------:R-:W-:Y:S01]  /*45a0*/  ULEA UR8, UR8, UR4, 0x14 ;  /* 0x0000000408087291 */ /* 0x000fe2000f8ea0ff */
[----:B------:R-:W-:-:S11]  /*45b0*/  UMOV UR14, UR17 ;  /* 0x00000011000e7c82 */ /* 0x000fd60008000000 */
.L_x_89:
[----:B------:R-:W-:Y:S02]  /*45c0*/  UIADD3 UR16, UPT, UPT, UR16, 0x1, URZ ;  /* 0x0000000110107890 */ /* 0x000fe4000fffe0ff */
[----:B--2---:R-:W-:Y:S02]  /*45d0*/  ULEA UR7, UR14, UR6, 0x3 ;  /* 0x000000060e077291 */ /* 0x004fe4000f8e18ff */
[----:B------:R-:W-:Y:S01]  /*45e0*/  UISETP.NE.AND UP0, UPT, UR16, URZ, UPT ;  /* 0x000000ff1000728c */ /* 0x000fe2000bf05270 */
[----:B----4-:R-:W-:Y:S10]  /*45f0*/  @P2 BRA `(.L_x_87) ;  /* 0x00000000000c2947 */ /* 0x010ff40003800000 */
[----:B-1----:R-:W-:Y:S04]  /*4600*/  SHF.L.U32 R3, R8, 0x1f, RZ ;  /* 0x0000001f08037819 */ /* 0x002fe800000006ff */
[----:B------:R-:W1:Y:S02]  /*4610*/  SYNCS.PHASECHK.TRANS64.TRYWAIT P0, [UR7], R3 ;  /* 0x00000003ff0075a7 */ /* 0x000e640008001107 */
[----:B-1----:R-:W-:Y:S05]  /*4620*/  @!P0 BRA `(.L_x_88) ;  /* 0x0000004c00b08947 */ /* 0x002fea0003800000 */
.L_x_87:
[----:B------:R-:W-:Y:S01]  /*4630*/  UISETP.NE.AND UP1, UPT, UR15, 0x1, UPT ;  /* 0x000000010f00788c */ /* 0x000fe2000bf25270 */
[----:B------:R-:W-:Y:S01]  /*4640*/  PLOP3.LUT P2, PT, PT, PT, PT, 0x80, 0x8 ;  /* 0x000000000008781c */ /* 0x000fe20003f4f070 */
[----:B------:R-:W-:Y:S02]  /*4650*/  UIADD3 UR17, UPT, UPT, UR14, 0x1, URZ ;  /* 0x000000010e117890 */ /* 0x000fe4000fffe0ff */
[----:B------:R-:W-:Y:S02]  /*4660*/  ULEA UR22, UR14, UR12, 0x8 ;  /* 0x0000000c0e167291 */ /* 0x000fe4000f8e40ff */
[----:B------:R-:W-:Y:S01]  /*4670*/  UISETP.NE.AND UP2, UPT, UR17, 0x22, UPT ;  /* 0x000000221100788c */ /* 0x000fe2000bf45270 */
[----:B------:R-:W-:Y:S01]  /*4680*/  PLOP3.LUT P0, PT, PT, PT, UP1, 0x80, 0x8 ;  /* 0x000000000008781c */ /* 0x000fe20003f0f018 */
[----:B------:R-:W-:Y:S02]  /*4690*/  ULEA UR24, UR14, UR11, 0x7 ;  /* 0x0000000b0e187291 */ /* 0x000fe4000f8e38ff */
[----:B------:R-:W-:Y:S02]  /*46a0*/  USEL UR13, URZ, 0x1, UP2 ;  /* 0x00000001ff0d7887 */ /* 0x000fe40009000000 */
[----:B------:R-:W-:Y:S02]  /*46b0*/  USEL UR17, UR17, URZ, UP2 ;  /* 0x000000ff11117287 */ /* 0x000fe40009000000 */
[----:B------:R-:W-:Y:S02]  /*46c0*/  UIADD3 UR7, UPT, UPT, UR7, 0x110, URZ ;  /* 0x0000011007077890 */ /* 0x000fe4000fffe0ff */
[----:B------:R-:W-:Y:S01]  /*46d0*/  @UP1 ULEA UR4, UR17, UR6, 0x3 ;  /* 0x0000000611041291 */ /* 0x000fe2000f8e18ff */
[----:B------:R-:W-:Y:S01]  /*46e0*/  LOP3.LUT R8, R8, UR13, RZ, 0x3c, !PT ;  /* 0x0000000d08087c12 */ /* 0x000fe2000f8e3cff */
[----:B------:R-:W-:Y:S01]  /*46f0*/  UMOV UR23, 0xc0004010 ;  /* 0xc000401000177882 */ /* 0x000fe20000000000 */
[----:B------:R-:W-:Y:S01]  /*4700*/  UMOV UR25, 0xc0004010 ;  /* 0xc000401000197882 */ /* 0x000fe20000000000 */
[----:B------:R-:W-:Y:S01]  /*4710*/  UIADD3 UR15, UPT, UPT, UR15, -0x1, URZ ;  /* 0xffffffff0f0f7890 */ /* 0x000fe2000fffe0ff */
[----:B-1----:R-:W-:Y:S01]  /*4720*/  @P0 SHF.L.U32 R0, R8, 0x1f, RZ ;  /* 0x0000001f08000819 */ /* 0x002fe200000006ff */
[----:B------:R-:W-:Y:S03]  /*4730*/  UMOV UR14, UR17 ;  /* 0x00000011000e7c82 */ /* 0x000fe60008000000 */
[----:B------:R2:W4:Y:S01]  /*4740*/  @P0 SYNCS.PHASECHK.TRANS64.TRYWAIT P2, [UR4], R0 ;  /* 0x00000000ff0005a7 */ /* 0x0005220008041104 */
[----:B------:R2:W-:Y:S01]  /*4750*/  UTCQMMA gdesc[UR24], gdesc[UR22], tmem[UR8], tmem[UR20], idesc[UR21], UP4 ;  /* 0x00ff1416180075ea */ /* 0x0005e2000a000308 */
[----:B------:R-:W-:Y:S01]  /*4760*/  UPLOP3.LUT UP4, UPT, UPT, UPT, UPT, 0x80, 0x8 ;  /* 0x000000000008789c */ /* 0x000fe20003f8f070 */
[----:B------:R2:W-:Y:S01]  /*4770*/  UTCBAR [UR7], URZ ;  /* 0x000000ff070073e9 */ /* 0x0005e200080000ff */
[----:B------:R-:W-:Y:S09]  /*4780*/  BRA.U UP0, `(.L_x_89) ;  /* 0xfffffffd008c7547 */ /* 0x000ff2000b83ffff */
.L_x_86:
[----:B------:R-:W-:Y:S01]  /*4790*/  UIADD3 UR18, UPT, UPT, UR18, 0x1, URZ ;  /* 0x0000000112127890 */ /* 0x000fe2000fffe0ff */
[C---:B------:R-:W-:Y:S01]  /*47a0*/  ISETP.NE.AND P0, PT, R10.reuse, 0x2, PT ;  /* 0x000000020a00780c */ /* 0x040fe20003f05270 */
[----:B------:R-:W-:Y:S02]  /*47b0*/  UIADD3 UR9, UPT, UPT, UR9, 0x270, URZ ;  /* 0x0000027009097890 */ /* 0x000fe4000fffe0ff */
[----:B------:R-:W-:Y:S01]  /*47c0*/  UISETP.NE.AND UP0, UPT, UR18, 0x4, UPT ;  /* 0x000000041200788c */ /* 0x000fe2000bf05270 */
[----:B-12---:R-:W-:Y:S02]  /*47d0*/  SEL R0, RZ, 0x1, P0 ;  /* 0x00000001ff007807 */ /* 0x006fe40000000000 */
[----:B------:R-:W-:Y:S01]  /*47e0*/  SEL R10, R10, RZ, P0 ;  /* 0x000000ff0a0a7207 */ /* 0x000fe20000000000 */
[----:B------:R-:W-:Y:S01]  /*47f0*/  USEL UR4, URZ, 0x1, UP0 ;  /* 0x00000001ff047887 */ /* 0x000fe20008000000 */
[----:B------:R-:W-:Y:S01]  /*4800*/  LOP3.LUT R9, R9, R0, RZ, 0x3c, !PT ;  /* 0x0000000009097212 */ /* 0x000fe200078e3cff */
[----:B------:R-:W-:Y:S01]  /*4810*/  USEL UR18, UR18, URZ, UP0 ;  /* 0x000000ff12127287 */ /* 0x000fe20008000000 */
[----:B------:R1:W-:Y:S03]  /*4820*/  UTCBAR [UR9], URZ ;  /* 0x000000ff090073e9 */ /* 0x0003e600080000ff */
[----:B------:R-:W-:Y:S01]  /*4830*/  LOP3.LUT R11, R11, UR4, RZ, 0x3c, !PT ;  /* 0x000000040b0b7c12 */ /* 0x000fe2000f8e3cff */
[----:B------:R-:W-:Y:S07]  /*4840*/  @P1 BRA `(.L_x_90) ;  /* 0xfffffff800c41947 */ /* 0x000fee000383ffff */
[----:B------:R-:W2:Y:S01]  /*4850*/  S2UR UR4, SR_CgaCtaId ;  /* 0x00000000000479c3 */ /* 0x000ea20000008800 */
[----:B------:R-:W-:Y:S01]  /*4860*/  ELECT P0, URZ, PT ;  /* 0x0000000000ff782f */ /* 0x000fe20003800000 */
[----:B------:R-:W-:Y:S01]  /*4870*/  IMAD.MOV.U32 R0, RZ, RZ, 0x1 ;  /* 0x00000001ff007424 */ /* 0x000fe200078e00ff */
[----:B------:R-:W-:Y:S01]  /*4880*/  UIADD3 UR6, UPT, UPT, UR6, 0x290, URZ ;  /* 0x0000029006067890 */ /* 0x000fe2000fffe0ff */
[----:B------:R-:W-:Y:S01]  /*4890*/  SHF.L.U32 R3, R11, 0x1f, RZ ;  /* 0x0000001f0b037819 */ /* 0x000fe200000006ff */
[----:B------:R-:W-:-:S03]  /*48a0*/  UMOV UR5, 0x40 ;  /* 0x0000004000057882 */ /* 0x000fc60000000000 */
[----:B------:R-:W-:Y:S01]  /*48b0*/  UVIRTCOUNT.DEALLOC.SMPOOL 0x80 ;  /* 0x000000800000784c */ /* 0x000fe20000000000 */
[----:B--2---:R-:W-:Y:S02]  /*48c0*/  ULEA UR4, UR4, UR5, 0x18 ;  /* 0x0000000504047291 */ /* 0x004fe4000f8ec0ff */
[----:B------:R-:W-:-:S07]  /*48d0*/  ULEA UR5, UR18, UR6, 0x3 ;  /* 0x0000000612057291 */ /* 0x000fce000f8e18ff */
[----:B------:R2:W-:Y:S02]  /*48e0*/  @P0 STS.U8 [UR4+0x1c], R0 ;  /* 0x00001c00ff000988 */ /* 0x0005e40008000004 */
[----:B------:R-:W3:Y:S02]  /*48f0*/  SYNCS.PHASECHK.TRANS64.TRYWAIT P0, [UR5], R3 ;  /* 0x00000003ff0075a7 */ /* 0x000ee40008001105 */
[----:B--23--:R-:W-:Y:S05]  /*4900*/  @!P0 BRA `(.L_x_91) ;  /* 0x0000004c00108947 */ /* 0x00cfea0003800000 */
.L_x_216:
[----:B------:R-:W-:-:S04]  /*4910*/  UIADD3 UR7, UPT, UPT, UR18, 0x1, URZ ;  /* 0x0000000112077890 */ /* 0x000fc8000fffe0ff */
[----:B------:R-:W-:-:S04]  /*4920*/  UISETP.NE.AND UP0, UPT, UR7, 0x4, UPT ;  /* 0x000000040700788c */ /* 0x000fc8000bf05270 */
[----:B------:R-:W-:Y:S02]  /*4930*/  USEL UR8, URZ, 0x1, UP0 ;  /* 0x00000001ff087887 */ /* 0x000fe40008000000 */
[----:B------:R-:W-:-:S04]  /*4940*/  USEL UR7, UR7, URZ, UP0 ;  /* 0x000000ff07077287 */ /* 0x000fc80008000000 */
[----:B------:R-:W-:Y:S01]  /*4950*/  ULEA UR5, UR7, UR6, 0x3 ;  /* 0x0000000607057291 */ /* 0x000fe2000f8e18ff */
[----:B------:R-:W-:-:S04]  /*4960*/  LOP3.LUT R2, R11, UR8, RZ, 0x3c, !PT ;  /* 0x000000080b027c12 */ /* 0x000fc8000f8e3cff */
[----:B--2---:R-:W-:-:S04]  /*4970*/  SHF.L.U32 R3, R2, 0x1f, RZ ;  /* 0x0000001f02037819 */ /* 0x004fc800000006ff */
[----:B------:R-:W2:Y:S02]  /*4980*/  SYNCS.PHASECHK.TRANS64.TRYWAIT P0, [UR5], R3 ;  /* 0x00000003ff0075a7 */ /* 0x000ea40008001105 */
[----:B--2---:R-:W-:Y:S05]  /*4990*/  @!P0 BRA `(.L_x_92) ;  /* 0x0000004c00048947 */ /* 0x004fea0003800000 */
.L_x_218:
        /* <DEDUP_REMOVED lines=9> */
.L_x_220:
[----:B------:R-:W-:-:S04]  /*4a30*/  UIADD3 UR7, UPT, UPT, UR7, 0x1, URZ ;  /* 0x0000000107077890 */ /* 0x000fc8000fffe0ff */
[----:B------:R-:W-:-:S04]  /*4a40*/  UISETP.NE.AND UP0, UPT, UR7, 0x4, UPT ;  /* 0x000000040700788c */ /* 0x000fc8000bf05270 */
[----:B------:R-:W-:Y:S02]  /*4a50*/  USEL UR5, URZ, 0x1, UP0 ;  /* 0x00000001ff057887 */ /* 0x000fe40008000000 */
[----:B------:R-:W-:-:S04]  /*4a60*/  USEL UR7, UR7, URZ, UP0 ;  /* 0x000000ff07077287 */ /* 0x000fc80008000000 */
[----:B------:R-:W-:Y:S01]  /*4a70*/  ULEA UR7, UR7, UR6, 0x3 ;  /* 0x0000000607077291 */ /* 0x000fe2000f8e18ff */
[----:B--2---:R-:W-:-:S04]  /*4a80*/  LOP3.LUT R3, R2, UR5, RZ, 0x3c, !PT ;  /* 0x0000000502037c12 */ /* 0x004fc8000f8e3cff */
[----:B------:R-:W-:-:S04]  /*4a90*/  SHF.L.U32 R3, R3, 0x1f, RZ ;  /* 0x0000001f03037819 */ /* 0x000fc800000006ff */
[----:B------:R-:W2:Y:S02]  /*4aa0*/  SYNCS.PHASECHK.TRANS64.TRYWAIT P0, [UR7], R3 ;  /* 0x00000003ff0075a7 */ /* 0x000ea40008001107 */
[----:B--2---:R-:W-:Y:S05]  /*4ab0*/  @!P0 BRA `(.L_x_94) ;  /* 0x0000004800ec8947 */ /* 0x004fea0003800000 */
.L_x_222:
[----:B------:R-:W-:Y:S01]  /*4ac0*/  NOP ;  /* 0x0000000000007918 */ /* 0x000fe20000000000 */
[----:B--2---:R-:W2:Y:S01]  /*4ad0*/  LDS R0, [UR4+0x14] ;  /* 0x00001404ff007984 */ /* 0x004ea20008000800 */
[----:B------:R-:W-:Y:S01]  /*4ae0*/  ULOP3.LUT UR6, UR19, 0xffff, URZ, 0xc0, !UPT ;  /* 0x0000ffff13067892 */ /* 0x000fe2000f8ec0ff */
[----:B------:R-:W-:Y:S01]  /*4af0*/  UMOV UR8, 0xffff ;  /* 0x0000ffff00087882 */ /* 0x000fe20000000000 */
[----:B------:R-:W-:Y:S02]  /*4b00*/  UMOV UR5, 0x1 ;  /* 0x0000000100057882 */ /* 0x000fe40000000000 */
[----:B------:R-:W-:-:S04]  /*4b10*/  USHF.R.U32.HI UR6, URZ, 0x5, UR6 ;  /* 0x00000005ff067899 */ /* 0x000fc80008011606 */
[----:B------:R-:W-:Y:S02]  /*4b20*/  USHF.L.U32 UR8, UR8, UR6, URZ ;  /* 0x0000000608087299 */ /* 0x000fe400080006ff */
[----:B------:R-:W-:-:S04]  /*4b30*/  USHF.L.U32 UR5, UR5, UR6, URZ ;  /* 0x0000000605057299 */ /* 0x000fc800080006ff */
[----:B--2---:R-:W-:-:S04]  /*4b40*/  LOP3.LUT R0, R0, UR8, RZ, 0xc0, !PT ;  /* 0x0000000800007c12 */ /* 0x004fc8000f8ec0ff */
[----:B------:R-:W-:-:S13]  /*4b50*/  ISETP.NE.AND P0, PT, R0, UR8, PT ;  /* 0x0000000800007c0c */ /* 0x000fda000bf05270 */
[----:B------:R-:W-:Y:S05]  /*4b60*/  @P0 BRA `(.L_x_95) ;  /* 0x0000000000580947 */ /* 0x000fea0003800000 */
[----:B------:R-:W2:Y:S02]  /*4b70*/  LDS R0, [UR4+0x18] ;  /* 0x00001804ff007984 */ /* 0x000ea40008000800 */
[----:B--2---:R-:W-:-:S04]  /*4b80*/  LOP3.LUT R0, R0, UR5, RZ, 0xc0, !PT ;  /* 0x0000000500007c12 */ /* 0x004fc8000f8ec0ff */
[----:B------:R-:W-:-:S13]  /*4b90*/  ISETP.NE.AND P0, PT, R0, UR5, PT ;  /* 0x0000000500007c0c */ /* 0x000fda000bf05270 */
[----:B------:R-:W-:Y:S05]  /*4ba0*/  @P0 BRA `(.L_x_96) ;  /* 0x00000000003c0947 */ /* 0x000fea0003800000 */
[----:B------:R-:W2:Y:S01]  /*4bb0*/  S2R R2, SR_LANEID ;  /* 0x0000000000027919 */ /* 0x000ea20000000000 */
[----:B------:R-:W-:Y:S01]  /*4bc0*/  ULOP3.LUT UR8, URZ, UR8, URZ, 0x33, !UPT ;  /* 0x00000008ff087292 */ /* 0x000fe2000f8e33ff */
[----:B------:R-:W-:Y:S01]  /*4bd0*/  LOP3.LUT R4, RZ, UR5, RZ, 0x33, !PT ;  /* 0x00000005ff047c12 */ /* 0x000fe2000f8e33ff */
[----:B------:R-:W-:Y:S02]  /*4be0*/  VOTEU.ANY UR7, UPT, PT ;  /* 0x0000000000077886 */ /* 0x000fe400038e0100 */
[----:B------:R-:W-:Y:S01]  /*4bf0*/  UFLO.U32 UR7, UR7 ;  /* 0x00000007000772bd */ /* 0x000fe200080e0000 */
[----:B------:R-:W3:Y:S01]  /*4c00*/  REDUX UR5, R4 ;  /* 0x00000000040573c4 */ /* 0x000ee20000000000 */
[----:B------:R-:W-:-:S06]  /*4c10*/  IMAD.U32 R0, RZ, RZ, UR8 ;  /* 0x00000008ff007e24 */ /* 0x000fcc000f8e00ff */
[----:B------:R1:W-:Y:S01]  /*4c20*/  UTCATOMSWS.AND URZ, UR8 ;  /* 0x0000000800ff79e3 */ /* 0x0003e20008000000 */
[----:B------:R-:W4:Y:S01]  /*4c30*/  REDUX UR6, R0 ;  /* 0x00000000000673c4 */ /* 0x000f220000000000 */
[----:B--2---:R-:W-:Y:S01]  /*4c40*/  ISETP.EQ.U32.AND P0, PT, R2, UR7, PT ;  /* 0x0000000702007c0c */ /* 0x004fe2000bf02070 */
[----:B---3--:R-:W-:Y:S01]  /*4c50*/  IMAD.U32 R2, RZ, RZ, UR5 ;  /* 0x00000005ff027e24 */ /* 0x008fe2000f8e00ff */
[----:B----4-:R-:W-:-:S11]  /*4c60*/  MOV R3, UR6 ;  /* 0x0000000600037c02 */ /* 0x010fd60008000f00 */
[----:B------:R1:W-:Y:S04]  /*4c70*/  @P0 ATOMS.AND RZ, [UR4+0x14], R3 ;  /* 0x00001403ffff098c */ /* 0x0003e8000a800004 */
[----:B------:R1:W-:Y:S01]  /*4c80*/  @P0 ATOMS.AND RZ, [UR4+0x18], R2 ;  /* 0x00001802ffff098c */ /* 0x0003e2000a800004 */
[----:B------:R-:W-:Y:S05]  /*4c90*/  BRA `(.L_x_97) ;  /* 0x0000000000147947 */ /* 0x000fea0003800000 */
.L_x_96:
[----:B------:R-:W-:Y:S02]  /*4ca0*/  MOV R2, 0x4cc0 ;  /* 0x00004cc000027802 */ /* 0x000fe40000000f00 */
[----:B-1--45:R-:W-:Y:S05]  /*4cb0*/  CALL.REL.NOINC `($__internal_0_$__cuda_sm10x_tcgen05_guardrail_trap_col_being_dealloced_not_returned_by_alloc) ;  /* 0x0000004c00487944 */ /* 0x032fea0003c00000 */
[----:B------:R-:W-:Y:S05]  /*4cc0*/  BRA `(.L_x_97) ;  /* 0x0000000000087947 */ /* 0x000fea0003800000 */
.L_x_95:
[----:B------:R-:W-:Y:S02]  /*4cd0*/  MOV R2, 0x4cf0 ;  /* 0x00004cf000027802 */ /* 0x000fe40000000f00 */
[----:B-1--45:R-:W-:Y:S05]  /*4ce0*/  CALL.REL.NOINC `($__internal_2_$__cuda_sm10x_tcgen05_guardrail_trap_unallocated_columns_being_dealloced) ;  /* 0x0000004c00547944 */ /* 0x032fea0003c00000 */
.L_x_97:
[----:B------:R-:W-:Y:S01]  /*4cf0*/  NOP ;  /* 0x0000000000007918 */ /* 0x000fe20000000000 */
[----:B-1----:R-:W-:Y:S05]  /*4d00*/  EXIT ;  /* 0x000000000000794d */ /* 0x002fea0003800000 */
.L_x_79:
[----:B------:R-:W-:-:S09]  /*4d10*/  UISETP.NE.OR UP2, UPT, UR8, 0x3, !UP2 ;  /* 0x000000030800788c */ /* 0x000fd2000d745670 */
[----:B------:R-:W-:Y:S05]  /*4d20*/  BRA.U UP2, `(.L_x_98) ;  /* 0x0000000d02407547 */ /* 0x000fea000b800000 */
[----:B------:R-:W1:Y:S01]  /*4d30*/  LDC R0, c[0x0][0xb30] ;  /* 0x0002cc00ff007b82 */ /* 0x000e620000000800 */
[----:B------:R-:W2:Y:S01]  /*4d40*/  LDCU.64 UR8, c[0x0][0x888] ;  /* 0x00011100ff0877ac */ /* 0x000ea20008000a00 */
[----:B------:R-:W-:Y:S02]  /*4d50*/  HFMA2 R29, -RZ, RZ, 0, 0 ;  /* 0x00000000ff1d7431 */ /* 0x000fe400000001ff */
[----:B------:R-:W-:Y:S01]  /*4d60*/  IMAD.MOV.U32 R31, RZ, RZ, 0x1 ;  /* 0x00000001ff1f7424 */ /* 0x000fe200078e00ff */
[----:B------:R-:W-:Y:S01]  /*4d70*/  MOV R23, 0x1000 ;  /* 0x0000100000177802 */ /* 0x000fe20000000f00 */
[----:B------:R-:W4:Y:S01]  /*4d80*/  LDCU.64 UR4, c[0x0][0x890] ;  /* 0x00011200ff0477ac */ /* 0x000f220008000a00 */
[----:B------:R-:W-:Y:S01]  /*4d90*/  IMAD.MOV.U32 R30, RZ, RZ, RZ ;  /* 0x000000ffff1e7224 */ /* 0x000fe200078e00ff */
[----:B------:R-:W3:Y:S01]  /*4da0*/  LDC R19, c[0x0][0x370] ;  /* 0x0000dc00ff137b82 */ /* 0x000ee20000000800 */
[----:B------:R-:W-:Y:S01]  /*4db0*/  UMOV UR7, 0x400 ;  /* 0x0000040000077882 */ /* 0x000fe20000000000 */
[----:B------:R-:W-:-:S02]  /*4dc0*/  UPLOP3.LUT UP1, UPT, UPT, UPT, UPT, 0x40, 0x4 ;  /* 0x000000000004789c */ /* 0x000fc40003f2e870 */
[----:B------:R-:W-:-:S04]  /*4dd0*/  ULEA UR7, UR37, UR7, 0x18 ;  /* 0x0000000725077291 */ /* 0x000fc8000f8ec0ff */
[----:B------:R-:W3:Y:S01]  /*4de0*/  LDC R2, c[0x0][0xb0c] ;  /* 0x0002c300ff027b82 */ /* 0x000ee20000000800 */
[----:B------:R-:W-:Y:S02]  /*4df0*/  UIADD3 UR13, UPT, UPT, UR7, 0x228, URZ ;  /* 0x00000228070d7890 */ /* 0x000fe4000fffe0ff */
[----:B--2---:R-:W-:Y:S02]  /*4e00*/  UISETP.NE.U32.AND UP2, UPT, UR8, URZ, UPT ;  /* 0x000000ff0800728c */ /* 0x004fe4000bf45070 */
[----:B------:R-:W-:Y:S02]  /*4e10*/  UIADD3 UR17, UPT, UPT, UR7, 0x220, URZ ;  /* 0x0000022007117890 */ /* 0x000fe4000fffe0ff */
[----:B----4-:R-:W-:Y:S01]  /*4e20*/  UISETP.NE.U32.AND UP3, UPT, UR4, URZ, UPT ;  /* 0x000000ff0400728c */ /* 0x010fe2000bf65070 */
[----:B------:R-:W2:Y:S01]  /*4e30*/  LDC R18, c[0x0][0xb20] ;  /* 0x0002c800ff127b82 */ /* 0x000ea20000000800 */
[----:B-1----:R-:W-:Y:S01]  /*4e40*/  ISETP.NE.AND P1, PT, R0, 0x1, PT ;  /* 0x000000010000780c */ /* 0x002fe20003f25270 */
[----:B------:R-:W-:-:S02]  /*4e50*/  UISETP.NE.AND.EX UP2, UPT, UR9, URZ, UPT, UP2 ;  /* 0x000000ff0900728c */ /* 0x000fc4000bf45320 */
[----:B------:R-:W-:Y:S02]  /*4e60*/  UPRMT UR13, UR37, 0x654, UR13 ;  /* 0x00000654250d7896 */ /* 0x000fe4000800000d */
[----:B------:R-:W-:Y:S02]  /*4e70*/  UISETP.NE.AND.EX UP3, UPT, UR5, URZ, UPT, UP3 ;  /* 0x000000ff0500728c */ /* 0x000fe4000bf65330 */
[----:B------:R-:W1:Y:S08]  /*4e80*/  LDC.64 R32, c[0x0][0x348] ;  /* 0x0000d200ff207b82 */ /* 0x000e700000000a00 */
[----:B------:R-:W4:Y:S08]  /*4e90*/  LDC.64 R16, c[0x0][0xb10] ;  /* 0x0002c400ff107b82 */ /* 0x000f300000000a00 */
[----:B------:R-:W1:Y:S08]  /*4ea0*/  LDC.64 R6, c[0x0][0xb18] ;  /* 0x0002c600ff067b82 */ /* 0x000e700000000a00 */
[----:B------:R-:W1:Y:S08]  /*4eb0*/  LDC.64 R4, c[0x0][0xb28] ;  /* 0x0002ca00ff047b82 */ /* 0x000e700000000a00 */
[----:B--23--:R-:W1:Y:S02]  /*4ec0*/  LDC R22, c[0x0][0x374] ;  /* 0x0000dd00ff167b82 */ /* 0x00ce640000000800 */
.L_x_107:
[C---:B------:R-:W-:Y:S02]  /*4ed0*/  LEA R0, R30.reuse, UR7, 0x3 ;  /* 0x000000071e007c11 */ /* 0x040fe4000f8e18ff */
[----:B------:R-:W-:Y:S02]  /*4ee0*/  SHF.L.U32 R3, R29, 0x1f, RZ ;  /* 0x0000001f1d037819 */ /* 0x000fe400000006ff */
[----:B------:R-:W-:Y:S02]  /*4ef0*/  LEA R24, R30, UR7, 0x4 ;  /* 0x000000071e187c11 */ /* 0x000fe4000f8e20ff */
[----:B--2---:R-:W2:Y:S02]  /*4f00*/  SYNCS.PHASECHK.TRANS64.TRYWAIT P0, [R0+URZ+0x250], R3 ;  /* 0x00025003000075a7 */ /* 0x004ea400080011ff */
[----:B--2---:R-:W-:Y:S05]  /*4f10*/  @!P0 BRA `(.L_x_99) ;  /* 0x0000004400ec8947 */ /* 0x004fea0003800000 */
.L_x_223:
[----:B------:R-:W-:Y:S01]  /*4f20*/  ISETP.GE.AND P0, PT, R40, 0x1, PT ;  /* 0x000000012800780c */ /* 0x000fe20003f06270 */
[----:B------:R-:W3:Y:S01]  /*4f30*/  LDS.128 R24, [R24+0x2e0] ;  /* 0x0002e00018187984 */ /* 0x000ee20000000c00 */
[----:B--2---:R-:W-:Y:S01]  /*4f40*/  VIADD R0, R0, 0x260 ;  /* 0x0000026000007836 */ /* 0x004fe20000000000 */
[----:B------:R-:W-:Y:S01]  /*4f50*/  @!PT LDS RZ, [RZ] ;  /* 0x00000000fffff984 */ /* 0x000fe20000000800 */
[----:B------:R-:W-:Y:S01]  /*4f60*/  @!PT LDS RZ, [RZ] ;  /* 0x00000000fffff984 */ /* 0x000fe20000000800 */
[----:B------:R-:W-:Y:S01]  /*4f70*/  @!PT LDS RZ, [RZ] ;  /* 0x00000000fffff984 */ /* 0x000fe20000000800 */
[----:B------:R-:W-:Y:S01]  /*4f80*/  @!PT LDS RZ, [RZ] ;  /* 0x00000000fffff984 */ /* 0x000fe20000000800 */
[----:B------:R2:W-:Y:S06]  /*4f90*/  MEMBAR.ALL.CTA ;  /* 0x0000000000007992 */ /* 0x0005ec0000008000 */
[----:B--2---:R-:W2:Y:S01]  /*4fa0*/  FENCE.VIEW.ASYNC.S ;  /* 0x00000000000073c6 */ /* 0x004ea20000000000 */
[----:B------:R-:W-:Y:S04]  /*4fb0*/  PRMT R0, RZ, 0x654, R0 ;  /* 0x00000654ff007816 */ /* 0x000fe80000000000 */
[----:B--2---:R2:W-:Y:S01]  /*4fc0*/  SYNCS.ARRIVE.TRANS64.RED.A1T0 RZ, [R0+URZ], RZ ;  /* 0x000000ff00ff79a7 */ /* 0x0045e200081004ff */
[----:B---3--:R-:W-:Y:S11]  /*4fd0*/  LOP3.LUT P3, RZ, R26, 0x1, RZ, 0xc0, !PT ;  /* 0x000000011aff7812 */ /* 0x008ff6000786c0ff */
[----:B------:R-:W-:Y:S02]  /*4fe0*/  @!UPT UIADD3 URZ, UPT, UPT, URZ, URZ, URZ ;  /* 0x000000fffffff290 */ /* 0x000fe4000fffe0ff */
[----:B------:R-:W-:Y:S02]  /*4ff0*/  @P3 MOV R13, R24 ;  /* 0x00000018000d3202 */ /* 0x000fe40000000f00 */
[----:B------:R-:W-:Y:S01]  /*5000*/  @P3 LOP3.LUT R8, R25, 0xffff, RZ, 0xc0, !PT ;  /* 0x0000ffff19083812 */ /* 0x000fe200078ec0ff */
[----:B--2---:R-:W-:Y:S06]  /*5010*/  @!P0 BRA `(.L_x_100) ;  /* 0x0000000000a48947 */ /* 0x004fec0003800000 */
[----:B-1----:R-:W-:Y:S01]  /*5020*/  IMAD.HI.U32 R35, R22, R7, RZ ;  /* 0x0000000716237227 */ /* 0x002fe200078e00ff */
[----:B------:R-:W-:Y:S02]  /*5030*/  ISETP.NE.AND P0, PT, R6, 0x1, PT ;  /* 0x000000010600780c */ /* 0x000fe40003f05270 */
[----:B------:R-:W-:Y:S01]  /*5040*/  ISETP.NE.AND P2, PT, R40, 0x1, PT ;  /* 0x000000012800780c */ /* 0x000fe20003f45270 */
[----:B----4-:R-:W-:Y:S01]  /*5050*/  IMAD.HI.U32 R34, R19, R16, RZ ;  /* 0x0000001013227227 */ /* 0x010fe200078e00ff */
[----:B------:R-:W-:Y:S02]  /*5060*/  SHF.R.U32.HI R35, RZ, R18, R35 ;  /* 0x00000012ff237219 */ /* 0x000fe40000011623 */
[----:B------:R-:W-:Y:S01]  /*5070*/  ISETP.NE.AND P4, PT, R2, 0x1, PT ;  /* 0x000000010200780c */ /* 0x000fe20003f85270 */
[----:B------:R-:W-:Y:S01]  /*5080*/  IMAD.HI.U32 R36, R13, R16, RZ ;  /* 0x000000100d247227 */ /* 0x000fe200078e00ff */
[----:B------:R-:W-:Y:S02]  /*5090*/  SHF.R.U32.HI R34, RZ, R17, R34 ;  /* 0x00000011ff227219 */ /* 0x000fe40000011622 */
[----:B------:R-:W-:Y:S01]  /*50a0*/  SEL R3, R22, R35, !P0 ;  /* 0x0000002316037207 */ /* 0x000fe20004000000 */
[C---:B------:R-:W-:Y:S01]  /*50b0*/  IMAD.HI.U32 R35, R8.reuse, R7, RZ ;  /* 0x0000000708237227 */ /* 0x040fe200078e00ff */
[----:B------:R-:W-:Y:S02]  /*50c0*/  SEL R11, R19, R34, !P4 ;  /* 0x00000022130b7207 */ /* 0x000fe40006000000 */
[----:B------:R-:W-:Y:S01]  /*50d0*/  SHF.R.U32.HI R36, RZ, R17, R36 ;  /* 0x00000011ff247219 */ /* 0x000fe20000011624 */
[----:B------:R-:W-:Y:S01]  /*50e0*/  IMAD.HI.U32 R38, R3, R4, RZ ;  /* 0x0000000403267227 */ /* 0x000fe200078e00ff */
[----:B------:R-:W-:Y:S03]  /*50f0*/  SHF.R.U32.HI R35, RZ, R18, R35 ;  /* 0x00000012ff237219 */ /* 0x000fe60000011623 */
[----:B------:R-:W-:Y:S01]  /*5100*/  IMAD.HI.U32 R34, R11, R4, RZ ;  /* 0x000000040b227227 */ /* 0x000fe200078e00ff */
[----:B------:R-:W-:Y:S02]  /*5110*/  @P2 SHF.R.U32.HI R3, RZ, R5, R38 ;  /* 0x00000005ff032219 */ /* 0x000fe40000011626 */
[----:B------:R-:W-:Y:S02]  /*5120*/  SEL R9, R8, R35, !P0 ;  /* 0x0000002308097207 */ /* 0x000fe40004000000 */
[----:B------:R-:W-:Y:S01]  /*5130*/  @P2 SHF.R.U32.HI R11, RZ, R5, R34 ;  /* 0x00000005ff0b2219 */ /* 0x000fe20000011622 */
[C---:B------:R-:W-:Y:S01]  /*5140*/  IMAD R10, R40.reuse, R3, RZ ;  /* 0x00000003280a7224 */ /* 0x040fe200078e02ff */
[----:B------:R-:W-:Y:S01]  /*5150*/  SEL R3, R13, R36, !P4 ;  /* 0x000000240d037207 */ /* 0x000fe20006000000 */
[C---:B------:R-:W-:Y:S03]  /*5160*/  IMAD.HI.U32 R14, R9.reuse, R4, RZ ;  /* 0x00000004090e7227 */ /* 0x040fe600078e00ff */
[----:B------:R-:W-:Y:S01]  /*5170*/  ISETP.GE.AND P0, PT, R9, R10, PT ;  /* 0x0000000a0900720c */ /* 0x000fe20003f06270 */
[C---:B------:R-:W-:Y:S01]  /*5180*/  IMAD R12, R40.reuse, R11, RZ ;  /* 0x0000000b280c7224 */ /* 0x040fe200078e02ff */
[-C--:B------:R-:W-:Y:S04]  /*5190*/  SHF.R.U32.HI R14, RZ, R5.reuse, R14 ;  /* 0x00000005ff0e7219 */ /* 0x080fe8000001160e */
[----:B------:R-:W-:Y:S02]  /*51a0*/  ISETP.GE.OR P0, PT, R3, R12, P0 ;  /* 0x0000000c0300720c */ /* 0x000fe40000706670 */
[----:B------:R-:W-:Y:S05]  /*51b0*/  SEL R15, R9, R14, !P2 ;  /* 0x0000000e090f7207 */ /* 0x000fea0005000000 */
[----:B------:R-:W-:Y:S04]  /*51c0*/  IMAD.MOV R14, RZ, RZ, -R15 ;  /* 0x000000ffff0e7224 */ /* 0x000fe800078e0a0f */
[----:B------:R-:W-:Y:S02]  /*51d0*/  IMAD R14, R40, R14, R9 ;  /* 0x0000000e280e7224 */ /* 0x000fe400078e0209 */
[C---:B------:R-:W-:Y:S05]  /*51e0*/  @!P0 IMAD.HI.U32 R10, R3.reuse, R4, RZ ;  /* 0x00000004030a8227 */ /* 0x040fea00078e00ff */
[----:B------:R-:W-:Y:S04]  /*51f0*/  @!P0 SHF.R.U32.HI R10, RZ, R5, R10 ;  /* 0x00000005ff0a8219 */ /* 0x000fe8000001160a */
[----:B------:R-:W-:Y:S01]  /*5200*/  @!P0 SEL R0, R3, R10, !P2 ;  /* 0x0000000a03008207 */ /* 0x000fe20005000000 */
[----:B------:R-:W-:Y:S03]  /*5210*/  IMAD.MOV R10, RZ, RZ, -R3 ;  /* 0x000000ffff0a7224 */ /* 0x000fe600078e0a03 */
[----:B------:R-:W-:Y:S01]  /*5220*/  @!P0 IADD3 R15, PT, PT, R15, -R0, RZ ;  /* 0x800000000f0f8210 */ /* 0x000fe20007ffe0ff */
[----:B------:R-:W-:Y:S01]  /*5230*/  @!P0 IMAD R0, R11, R14, R0 ;  /* 0x0000000e0b008224 */ /* 0x000fe200078e0200 */
[----:B------:R-:W-:Y:S01]  /*5240*/  IADD3 R11, PT, PT, -R9, RZ, RZ ;  /* 0x000000ff090b7210 */ /* 0x000fe20007ffe1ff */
[----:B------:R-:W-:Y:S02]  /*5250*/  IMAD R13, R2, R10, R13 ;  /* 0x0000000a020d7224 */ /* 0x000fe400078e020d */
[----:B------:R-:W-:Y:S02]  /*5260*/  @!P0 IMAD R9, R15, R40, R3 ;  /* 0x000000280f098224 */ /* 0x000fe400078e0203 */
[----:B------:R-:W-:Y:S02]  /*5270*/  @!P0 IMAD.MOV.U32 R3, RZ, RZ, R0 ;  /* 0x000000ffff038224 */ /* 0x000fe400078e0000 */
[----:B------:R-:W-:Y:S02]  /*5280*/  IMAD R8, R6, R11, R8 ;  /* 0x0000000b06087224 */ /* 0x000fe400078e0208 */
[----:B------:R-:W-:Y:S02]  /*5290*/  IMAD R13, R3, R2, R13 ;  /* 0x00000002030d7224 */ /* 0x000fe400078e020d */
[----:B------:R-:W-:Y:S02]  /*52a0*/  IMAD R8, R9, R6, R8 ;  /* 0x0000000609087224 */ /* 0x000fe400078e0208 */
.L_x_100:
[----:B------:R-:W-:Y:S05]  /*52b0*/  BRA.U UP1, `(.L_x_101) ;  /* 0x0000000101107547 */ /* 0x000fea000b800000 */
[----:B------:R-:W-:Y:S04]  /*52c0*/  MOV R0, UR6 ;  /* 0x0000000600007c02 */ /* 0x000fe80008000f00 */
[----:B------:R-:W-:Y:S04]  /*52d0*/  SHF.L.U32 R3, R0, 0x1f, RZ ;  /* 0x0000001f00037819 */ /* 0x000fe800000006ff */
[----:B------:R-:W2:Y:S02]  /*52e0*/  SYNCS.PHASECHK.TRANS64.TRYWAIT P0, [UR7+0x248], R3 ;  /* 0x00024803ff0075a7 */ /* 0x000ea40008001107 */
[----:B--2---:R-:W-:Y:S05]  /*52f0*/  @!P0 BRA `(.L_x_102) ;  /* 0x0000004400088947 */ /* 0x004fea0003800000 */
.L_x_101:
[----:B------:R-:W-:Y:S02]  /*5300*/  R2UR UR19, R21 ;  /* 0x00000000151372ca */ /* 0x000fe400000e0000 */
[----:B------:R-:W-:Y:S02]  /*5310*/  R2UR UR18, R20 ;  /* 0x00000000141272ca */ /* 0x000fe400000e0000 */
[----:B------:R-:W-:Y:S02]  /*5320*/  ISETP.NE.U32.AND P2, PT, RZ, UR4, PT ;  /* 0x00000004ff007c0c */ /* 0x000fe4000bf45070 */
[----:B------:R-:W-:Y:S02]  /*5330*/  SHF.L.U32 R12, R31, 0x1f, RZ ;  /* 0x0000001f1f0c7819 */ /* 0x000fe400000006ff */
[----:B------:R-:W-:Y:S05]  /*5340*/  ISETP.NE.AND.EX P2, PT, RZ, UR5, PT, P2 ;  /* 0x00000005ff007c0c */ /* 0x000fea000bf45320 */
[----:B------:R-:W-:Y:S02]  /*5350*/  USHF.L.U32 UR19, UR19, 0x6, URZ ;  /* 0x0000000613137899 */ /* 0x000fe400080006ff */
[----:B------:R-:W-:Y:S01]  /*5360*/  USHF.L.U32 UR18, UR18, 0x7, URZ ;  /* 0x0000000712127899 */ /* 0x000fe200080006ff */
[----:B------:R-:W-:Y:S11]  /*5370*/  BRA.U !UP3, `(.L_x_103) ;  /* 0x000000010b347547 */ /* 0x000ff6000b800000 */
[----:B------:R-:W-:Y:S01]  /*5380*/  UPLOP3.LUT UP0, UPT, UPT, UPT, UP2, 0x80, 0x8 ;  /* 0x000000000008789c */ /* 0x000fe20003f0f020 */
[----:B--2---:R-:W-:Y:S02]  /*5390*/  HFMA2 R0, -RZ, RZ, 0, 5.9604644775390625e-08 ;  /* 0x00000001ff007431 */ /* 0x004fe400000001ff */
[----:B------:R-:W-:Y:S03]  /*53a0*/  IMAD.MOV.U32 R95, RZ, RZ, 0x1 ;  /* 0x00000001ff5f7424 */ /* 0x000fe600078e00ff */
[----:B------:R-:W-:Y:S05]  /*53b0*/  PLOP3.LUT P0, PT, PT, PT, UP0, 0x80, 0x8 ;  /* 0x000000000008781c */ /* 0x000fea0003f0f008 */
[----:B------:R-:W2:Y:S01]  /*53c0*/  @UP0 LDCU.64 UR10, c[0x0][0x888] ;  /* 0x00011100ff0a07ac */ /* 0x000ea20008000a00 */
[----:B------:R-:W-:Y:S07]  /*53d0*/  @UP0 UIMAD UR8, UR36, UR4, URZ ;  /* 0x00000004240802a4 */ /* 0x000fee000f8e02ff */
[----:B------:R-:W-:Y:S01]  /*53e0*/  @!P0 PRMT R95, R0, 0x7610, R95 ;  /* 0x00007610005f8816 */ /* 0x000fe2000000005f */
[----:B--2---:R-:W-:Y:S03]  /*53f0*/  @UP0 UIMAD.WIDE UR10, UR8, 0x4, UR10 ;  /* 0x00000004080a08a5 */ /* 0x004fe6000f8e020a */
[----:B------:R-:W2:Y:S03]  /*5400*/  @!UP0 LDCU UR8, c[0x0][0x880] ;  /* 0x00011000ff0887ac */ /* 0x000ea60008000800 */
[----:B------:R-:W-:Y:S01]  /*5410*/  IMAD.U32 R10, RZ, RZ, UR10 ;  /* 0x0000000aff0a7e24 */ /* 0x000fe2000f8e00ff */
[----:B------:R-:W-:Y:S05]  /*5420*/  MOV R11, UR11 ;  /* 0x0000000b000b7c02 */ /* 0x000fea0008000f00 */
[----:B-----5:R3:W5:Y:S02]  /*5430*/  @P0 LDG.E R49, desc[UR46][R10.64] ;  /* 0x0000002e0a310981 */ /* 0x020764000c1e1900 */
[----:B--23--:R-:W-:Y:S07]  /*5440*/  @!P0 IMAD.U32 R49, RZ, RZ, UR8 ;  /* 0x00000008ff318e24 */ /* 0x00cfee000f8e00ff */
.L_x_103:
[----:B-----5:R-:W-:Y:S01]  /*5450*/  @!P2 FSETP.EQ.AND P0, PT, R49, RZ, PT ;  /* 0x000000ff3100a20b */ /* 0x020fe20003f02000 */
[----:B------:R-:W-:Y:S01]  /*5460*/  @!UPT UIADD3 URZ, UPT, UPT, URZ, URZ, URZ ;  /* 0x000000fffffff290 */ /* 0x000fe2000fffe0ff */
[----:B------:R-:W-:Y:S11]  /*5470*/  @!P2 BRA `(.L_x_104) ;  /* 0x000000000014a947 */ /* 0x000ff60003800000 */
[----:B------:R-:W-:Y:S02]  /*5480*/  LOP3.LUT P2, RZ, R95, 0xff, RZ, 0xc0, !PT ;  /* 0x000000ff5fff7812 */ /* 0x000fe4000784c0ff */
[----:B------:R-:W-:Y:S04]  /*5490*/  PLOP3.LUT P0, PT, PT, PT, UP0, 0x80, 0x8 ;  /* 0x000000000008781c */ /* 0x000fe80003f0f008 */
[----:B------:R-:W-:Y:S07]  /*54a0*/  PLOP3.LUT P0, PT, P0, PT, PT, 0x8, 0x80 ;  /* 0x000000000080781c */ /* 0x000fee000070e170 */
[----:B------:R-:W-:Y:S11]  /*54b0*/  @P2 FSETP.EQ.AND P0, PT, R49, RZ, PT ;  /* 0x000000ff3100220b */ /* 0x000ff60003f02000 */
[----:B------:R-:W-:Y:S02]  /*54c0*/  @!UPT UIADD3 URZ, UPT, UPT, URZ, URZ, URZ ;  /* 0x000000fffffff290 */ /* 0x000fe4000fffe0ff */
.L_x_104:
[----:B------:R-:W3:Y:S01]  /*54d0*/  SYNCS.PHASECHK.TRANS64.TRYWAIT P2, [UR7+0x230], R12 ;  /* 0x0002300cff0075a7 */ /* 0x000ee20008041107 */
[----:B------:R-:W-:Y:S04]  /*54e0*/  ELECT P4, URZ, PT ;  /* 0x0000000000ff782f */ /* 0x000fe80003880000 */
[----:B------:R-:W-:Y:S11]  /*54f0*/  PLOP3.LUT P4, PT, P0, P4, PT, 0xf2, 0x2f ;  /* 0x00000000002f781c */ /* 0x000ff60000789e72 */
[----:B------:R-:W-:Y:S02]  /*5500*/  @!UPT UIADD3 URZ, UPT, UPT, URZ, URZ, URZ ;  /* 0x000000fffffff290 */ /* 0x000fe4000fffe0ff */
[----:B-1----:R-:W-:Y:S05]  /*5510*/  @!P4 IADD3 R21, P0, PT, R32, 0x580, RZ ;  /* 0x000005802015c810 */ /* 0x002fea0007f1e0ff */
[----:B------:R-:W-:Y:S01]  /*5520*/  @!P4 IMAD.X R20, RZ, RZ, R33, P0 ;  /* 0x000000ffff14c224 */ /* 0x000fe200000e0621 */
[----:B---3--:R-:W-:Y:S07]  /*5530*/  @!P2 BRA `(.L_x_105) ;  /* 0x000000400090a947 */ /* 0x008fee0003800000 */
.L_x_226:
[----:B------:R-:W3:Y:S01]  /*5540*/  LDC.64 R14, c[0x0][0xb10] ;  /* 0x0002c400ff0e7b82 */ /* 0x000ee20000000a00 */
[----:B------:R-:W-:Y:S01]  /*5550*/  @!P4 R2UR UR8, R20 ;  /* 0x000000001408c2ca */ /* 0x000fe200000e0000 */
[----:B------:R-:W-:Y:S01]  /*5560*/  VOTEU.ALL UP1, P4 ;  /* 0x0000000000ff7886 */ /* 0x000fe20002020000 */
[----:B------:R-:W-:Y:S01]  /*5570*/  @!P4 R2UR UR9, R21 ;  /* 0x000000001509c2ca */ /* 0x000fe200000e0000 */
[----:B------:R-:W-:Y:S01]  /*5580*/  UMOV UR10, 0x0 ;  /* 0x00000000000a7882 */ /* 0x000fe20000000000 */
[----:B------:R-:W-:Y:S03]  /*5590*/  UMOV UR11, 0x10000000 ;  /* 0x10000000000b7882 */ /* 0x000fe60000000000 */
[----:B------:R-:W5:Y:S01]  /*55a0*/  LDC.64 R10, c[0x0][0xb18] ;  /* 0x0002c600ff0a7b82 */ /* 0x000f620000000a00 */
[----:B------:R-:W-:Y:S01]  /*55b0*/  @!UP1 UIADD3 UR16, UPT, UPT, UR7, 0x400, URZ ;  /* 0x0000040007109890 */ /* 0x000fe2000fffe0ff */
[----:B------:R-:W-:Y:S01]  /*55c0*/  @P3 SHF.R.U32.HI R28, RZ, 0x10, R25 ;  /* 0x00000010ff1c3819 */ /* 0x000fe20000011619 */
[----:B------:R-:W-:Y:S01]  /*55d0*/  VOTEU.ALL UP1, P4 ;  /* 0x0000000000ff7886 */ /* 0x000fe20002020000 */
[----:B------:R-:W-:Y:S01]  /*55e0*/  UMOV UR20, UR36 ;  /* 0x0000002400147c82 */ /* 0x000fe20008000000 */
[----:B------:R-:W-:Y:S03]  /*55f0*/  VIADD R30, R30, 0x1 ;  /* 0x000000011e1e7836 */ /* 0x000fe60000000000 */
[----:B--2---:R-:W2:Y:S01]  /*5600*/  @!P1 LDC R0, c[0x0][0xb20] ;  /* 0x0002c800ff009b82 */ /* 0x004ea20000000800 */
[----:B------:R-:W-:Y:S01]  /*5610*/  IMAD.U32 R21, RZ, RZ, UR8 ;  /* 0x00000008ff157e24 */ /* 0x000fe2000f8e00ff */
[----:B------:R-:W-:Y:S06]  /*5620*/  UPRMT UR8, UR37, 0x654, UR17 ;  /* 0x0000065425087896 */ /* 0x000fec0008000011 */
[----:B-1----:R-:W1:Y:S01]  /*5630*/  @!P1 LDC R3, c[0x0][0xb0c] ;  /* 0x0002c300ff039b82 */ /* 0x002e620000000800 */
[----:B------:R-:W-:Y:S01]  /*5640*/  IMAD.U32 R20, RZ, RZ, UR9 ;  /* 0x00000009ff147e24 */ /* 0x000fe2000f8e00ff */
[----:B------:R-:W-:Y:S04]  /*5650*/  @!P4 R2UR UR15, R21 ;  /* 0x00000000150fc2ca */ /* 0x000fe800000e0000 */
[----:B------:R-:W-:Y:S01]  /*5660*/  @!P4 R2UR UR14, R20 ;  /* 0x00000000140ec2ca */ /* 0x000fe200000e0000 */
[----:B------:R-:W-:Y:S11]  /*5670*/  @!P4 IMAD.MOV.U32 R20, RZ, RZ, 0x1000 ;  /* 0x00001000ff14c424 */ /* 0x000ff600078e00ff */
[----:B------:R-:W-:Y:S01]  /*5680*/  @!UPT UIADD3 URZ, UPT, UPT, URZ, URZ, URZ ;  /* 0x000000fffffff290 */ /* 0x000fe2000fffe0ff */
[----:B------:R1:W-:Y:S01]  /*5690*/  @!UP1 UTMALDG.3D [UR16], [UR14], desc[UR10] ;  /* 0x00000a100e0095b4 */ /* 0x0003e20008011000 */
[----:B------:R1:W-:Y:S02]  /*56a0*/  @!P4 SYNCS.ARRIVE.TRANS64.RED.A0TR RZ, [UR7+0x220], R20 ;  /* 0x00022014ffffc9a7 */ /* 0x0003e40008300407 */
[----:B-1----:R-:W-:Y:S01]  /*56b0*/  @!P1 ISETP.NE.AND P2, PT, R3, 0x1, PT ;  /* 0x000000010300980c */ /* 0x002fe20003f45270 */
[C---:B---3--:R-:W-:Y:S01]  /*56c0*/  @!P1 IMAD.HI.U32 R14, R13.reuse, R14, RZ ;  /* 0x0000000e0d0e9227 */ /* 0x048fe200078e00ff */
[----:B-----5:R-:W-:Y:S03]  /*56d0*/  @!P1 ISETP.NE.AND P0, PT, R10, 0x1, PT ;  /* 0x000000010a00980c */ /* 0x020fe60003f05270 */
[C---:B------:R-:W-:Y:S01]  /*56e0*/  @!P1 IMAD.HI.U32 R11, R8.reuse, R11, RZ ;  /* 0x0000000b080b9227 */ /* 0x040fe200078e00ff */
[----:B------:R-:W-:Y:S04]  /*56f0*/  @!P1 SHF.R.U32.HI R14, RZ, R15, R14 ;  /* 0x0000000fff0e9219 */ /* 0x000fe8000001160e */
[----:B--2---:R-:W-:Y:S01]  /*5700*/  @!P1 SHF.R.U32.HI R9, RZ, R0, R11 ;  /* 0x00000000ff099219 */ /* 0x004fe2000001160b */
[----:B------:R-:W-:Y:S01]  /*5710*/  SYNCS.ARRIVE.TRANS64.RED.A1T0 RZ, [UR8], RZ ;  /* 0x000000ffffff79a7 */ /* 0x000fe20008100408 */
[----:B------:R-:W-:Y:S02]  /*5720*/  @!P1 SEL R14, R13, R14, !P2 ;  /* 0x0000000e0d0e9207 */ /* 0x000fe40005000000 */
[----:B------:R-:W-:Y:S01]  /*5730*/  @!P1 SEL R9, R8, R9, !P0 ;  /* 0x0000000908099207 */ /* 0x000fe20004000000 */
[----:B------:R-:W1:Y:S04]  /*5740*/  SYNCS.PHASECHK.TRANS64.TRYWAIT P5, [UR7+0x238], R12 ;  /* 0x0002380cff0075a7 */ /* 0x000e6800080a1107 */
[----:B------:R-:W-:Y:S02]  /*5750*/  @!P1 IMAD.IADD R0, R9, 0x1, -R14 ;  /* 0x0000000109009824 */ /* 0x000fe400078e0a0e */
[----:B------:R-:W-:Y:S02]  /*5760*/  @!P1 IMAD.IADD R9, R14, 0x1, -R9 ;  /* 0x000000010e099824 */ /* 0x000fe400078e0a09 */
[----:B------:R-:W-:Y:S02]  /*5770*/  @!P1 IMAD R13, R0, R3, R13 ;  /* 0x00000003000d9224 */ /* 0x000fe400078e020d */
[----:B------:R-:W-:Y:S01]  /*5780*/  @!P1 IMAD R8, R9, R10, R8 ;  /* 0x0000000a09089224 */ /* 0x000fe200078e0208 */
[----:B-1----:R-:W-:Y:S06]  /*5790*/  @!P5 BRA `(.L_x_106) ;  /* 0x000000400010d947 */ /* 0x002fec0003800000 */
.L_x_228:
[----:B-1----:R-:W-:Y:S01]  /*57a0*/  @!P4 IADD3 R3, P0, PT, R32, 0x580, RZ ;  /* 0x000005802003c810 */ /* 0x002fe20007f1e0ff */
[----:B------:R-:W-:Y:S01]  /*57b0*/  VOTEU.ALL UP1, P4 ;  /* 0x0000000000ff7886 */ /* 0x000fe20002020000 */
[----:B------:R-:W-:Y:S01]  /*57c0*/  UMOV UR20, 0x0 ;  /* 0x0000000000147882 */ /* 0x000fe20000000000 */
[----:B------:R-:W-:Y:S01]  /*57d0*/  UMOV UR21, 0x10000000 ;  /* 0x1000000000157882 */ /* 0x000fe20000000000 */
[----:B------:R-:W-:Y:S01]  /*57e0*/  @!P4 R2UR UR9, R3 ;  /* 0x000000000309c2ca */ /* 0x000fe200000e0000 */
[----:B------:R-:W-:Y:S01]  /*57f0*/  @!P4 IMAD.X R0, RZ, RZ, R33, P0 ;  /* 0x000000ffff00c224 */ /* 0x000fe200000e0621 */
[----:B------:R-:W-:Y:S01]  /*5800*/  @!UP1 UIADD3 UR10, UPT, UPT, UR18, 0x40, URZ ;  /* 0x00000040120a9890 */ /* 0x000fe2000fffe0ff */
[----:B------:R-:W-:Y:S01]  /*5810*/  ISETP.NE.AND P0, PT, R30, 0x2, PT ;  /* 0x000000021e00780c */ /* 0x000fe20003f05270 */
[----:B------:R-:W-:Y:S01]  /*5820*/  UMOV UR11, UR19 ;  /* 0x00000013000b7c82 */ /* 0x000fe20008000000 */
[----:B------:R-:W-:Y:S01]  /*5830*/  UMOV UR12, UR36 ;  /* 0x00000024000c7c82 */ /* 0x000fe20008000000 */
[----:B------:R-:W-:Y:S01]  /*5840*/  @!P4 R2UR UR8, R0 ;  /* 0x000000000008c2ca */ /* 0x000fe200000e0000 */
[----:B------:R-:W-:Y:S01]  /*5850*/  IMAD.IADD R20, R8, 0x1, R94 ;  /* 0x0000000108147824 */ /* 0x000fe200078e025e */
[----:B------:R-:W-:Y:S01]  /*5860*/  @P3 R2UR UR36, R28 ;  /* 0x000000001c2432ca */ /* 0x000fe200000e0000 */
[----:B------:R-:W-:Y:S01]  /*5870*/  IMAD.IADD R21, R13, 0x1, R96 ;  /* 0x000000010d157824 */ /* 0x000fe200078e0260 */
[----:B------:R-:W-:Y:S02]  /*5880*/  SEL R0, RZ, 0x1, P0 ;  /* 0x00000001ff007807 */ /* 0x000fe40000000000 */
[----:B------:R-:W-:Y:S01]  /*5890*/  LOP3.LUT R31, R31, 0x1, RZ, 0x3c, !PT ;  /* 0x000000011f1f7812 */ /* 0x000fe200078e3cff */
[----:B------:R-:W-:Y:S01]  /*58a0*/  IMAD.U32 R10, RZ, RZ, UR9 ;  /* 0x00000009ff0a7e24 */ /* 0x000fe2000f8e00ff */
[----:B------:R-:W-:Y:S01]  /*58b0*/  @!UP1 UIADD3 UR9, UPT, UPT, UR7, 0x228, URZ ;  /* 0x0000022807099890 */ /* 0x000fe2000fffe0ff */
[----:B------:R-:W-:Y:S02]  /*58c0*/  LOP3.LUT R29, R29, R0, RZ, 0x3c, !PT ;  /* 0x000000001d1d7212 */ /* 0x000fe400078e3cff */
[----:B------:R-:W-:Y:S02]  /*58d0*/  SEL R30, R30, RZ, P0 ;  /* 0x000000ff1e1e7207 */ /* 0x000fe40000000000 */
[----:B------:R-:W-:Y:S01]  /*58e0*/  IMAD.U32 R11, RZ, RZ, UR8 ;  /* 0x00000008ff0b7e24 */ /* 0x000fe2000f8e00ff */
[----:B------:R-:W-:Y:S01]  /*58f0*/  @!P4 R2UR UR14, R10 ;  /* 0x000000000a0ec2ca */ /* 0x000fe200000e0000 */
[----:B------:R-:W-:Y:S01]  /*5900*/  @!UP1 UIADD3 UR8, UPT, UPT, UR7, 0x1400, URZ ;  /* 0x0000140007089890 */ /* 0x000fe2000fffe0ff */
[----:B------:R-:W-:Y:S02]  /*5910*/  VOTEU.ALL UP1, P4 ;  /* 0x0000000000ff7886 */ /* 0x000fe40002020000 */
[----:B------:R-:W-:Y:S11]  /*5920*/  @!P4 R2UR UR15, R11 ;  /* 0x000000000b0fc2ca */ /* 0x000ff600000e0000 */
[----:B------:R-:W-:Y:S02]  /*5930*/  @!UPT UIADD3 URZ, UPT, UPT, URZ, URZ, URZ ;  /* 0x000000fffffff290 */ /* 0x000fe4000fffe0ff */
[----:B------:R2:W-:Y:S01]  /*5940*/  @!UP1 UTMALDG.3D [UR8], [UR14], desc[UR20] ;  /* 0x000014080e0095b4 */ /* 0x0005e20008011000 */
[----:B------:R2:W-:Y:S01]  /*5950*/  @!P4 SYNCS.ARRIVE.TRANS64.RED.A0TR RZ, [UR7+0x228], R23 ;  /* 0x00022817ffffc9a7 */ /* 0x0005e20008300407 */
[----:B------:R-:W-:Y:S01]  /*5960*/  UPLOP3.LUT UP1, UPT, UPT, UPT, UPT, 0x80, 0x8 ;  /* 0x000000000008789c */ /* 0x000fe20003f2f070 */
[----:B------:R-:W-:Y:S01]  /*5970*/  SYNCS.ARRIVE.TRANS64.RED.A1T0 RZ, [UR13], RZ ;  /* 0x000000ffffff79a7 */ /* 0x000fe2000810040d */
[----:B------:R-:W-:Y:S09]  /*5980*/  @P3 BRA `(.L_x_107) ;  /* 0xfffffff400503947 */ /* 0x000ff2000383ffff */
[----:B------:R-:W-:-:S04]  /*5990*/  SHF.L.U32 R3, R31, 0x1f, RZ ;  /* 0x0000001f1f037819 */ /* 0x000fc800000006ff */
[----:B------:R-:W1:Y:S02]  /*59a0*/  SYNCS.PHASECHK.TRANS64.TRYWAIT P0, [UR7+0x230], R3 ;  /* 0x00023003ff0075a7 */ /* 0x000e640008001107 */
[----:B-1----:R-:W-:Y:S05]  /*59b0*/  @!P0 BRA `(.L_x_108) ;  /* 0x0000003c00a08947 */ /* 0x002fea0003800000 */
.L_x_230:
[----:B-1----:R-:W-:-:S07]  /*59c0*/  MOV R0, UR7 ;  /* 0x0000000700007c02 */ /* 0x002fce0008000f00 */
.L_x_109:
[----:B-1----:R-:W-:-:S04]  /*59d0*/  SHF.L.U32 R3, R31, 0x1f, RZ ;  /* 0x0000001f1f037819 */ /* 0x002fc800000006ff */
[----:B------:R1:W3:Y:S03]  /*59e0*/  SYNCS.PHASECHK.TRANS64.TRYWAIT P0, [R0+URZ+0x238], R3 ;  /* 0x00023803000075a7 */ /* 0x0002e600080011ff */
[----:B---3--:R-:W-:Y:S05]  /*59f0*/  @!P0 NANOSLEEP.SYNCS 0x989680 ;  /* 0x009896800000895d */ /* 0x008fea0003900000 */
[----:B------:R-:W3:Y:S02]  /*5a00*/  @!P0 SYNCS.PHASECHK.TRANS64 P0, [R0+URZ+0x238], R3 ;  /* 0x00023803000085a7 */ /* 0x000ee400080010ff */
[----:B--23--:R-:W-:Y:S05]  /*5a10*/  @P0 EXIT ;  /* 0x000000000000094d */ /* 0x00cfea0003800000 */
[----:B------:R-:W-:Y:S05]  /*5a20*/  BRA `(.L_x_109) ;  /* 0xfffffffc00e87947 */ /* 0x000fea000383ffff */
.L_x_98:
[----:B------:R-:W-:-:S06]  /*5a30*/  UISETP.GE.AND UP1, UPT, UR8, 0x4, UPT ;  /* 0x000000040800788c */ /* 0x000fcc000bf26270 */
[----:B------:R-:W-:-:S13]  /*5a40*/  PLOP3.LUT P0, PT, PT, PT, UP1, 0x80, 0x8 ;  /* 0x000000000008781c */ /* 0x000fda0003f0f018 */
[----:B------:R-:W-:Y:S05]  /*5a50*/  @!P0 EXIT ;  /* 0x000000000000894d */ /* 0x000fea0003800000 */
[----:B------:R-:W-:Y:S01]  /*5a60*/  BAR.SYNC.DEFER_BLOCKING 0x6, 0xa0 ;  /* 0x0182800000007b1d */ /* 0x000fe20000010000 */
[C---:B------:R-:W-:Y:S01]  /*5a70*/  IMAD.SHL.U32 R7, R108.reuse, 0x40, RZ ;  /* 0x000000406c077824 */ /* 0x040fe200078e00ff */
[C---:B------:R-:W-:Y:S01]  /*5a80*/  LOP3.LUT R110, R108.reuse, 0x60, RZ, 0xc0, !PT ;  /* 0x000000606c6e7812 */ /* 0x040fe200078ec0ff */
[C---:B------:R-:W-:Y:S01]  /*5a90*/  IMAD.SHL.U32 R100, R108.reuse, 0x20, RZ ;  /* 0x000000206c647824 */ /* 0x040fe200078e00ff */
[----:B------:R-:W-:Y:S01]  /*5aa0*/  CS2R R106, SRZ ;  /* 0x00000000006a7805 */ /* 0x000fe2000001ff00 */
[C---:B------:R-:W-:Y:S01]  /*5ab0*/  IMAD.SHL.U32 R0, R108.reuse, 0x2, RZ ;  /* 0x000000026c007824 */ /* 0x040fe200078e00ff */
[----:B------:R-:W-:Y:S02]  /*5ac0*/  UMOV UR49, 0x400 ;  /* 0x0000040000317882 */ /* 0x000fe40000000000 */
[----:B------:R-:W1:Y:S01]  /*5ad0*/  LDC R99, c[0x0][0x370] ;  /* 0x0000dc00ff637b82 */ /* 0x000e620000000800 */
[----:B------:R-:W-:Y:S01]  /*5ae0*/  ULEA UR49, UR37, UR49, 0x18 ;  /* 0x0000003125317291 */ /* 0x000fe2000f8ec0ff */
[----:B------:R-:W-:Y:S01]  /*5af0*/  LOP3.LUT R5, R7, 0x180, RZ, 0xc0, !PT ;  /* 0x0000018007057812 */ /* 0x000fe200078ec0ff */
[----:B------:R-:W-:Y:S01]  /*5b00*/  IMAD.U32 R46, R108, 0x10000, RZ ;  /* 0x000100006c2e7824 */ /* 0x000fe200078e00ff */
[----:B------:R-:W-:Y:S01]  /*5b10*/  LOP3.LUT R100, R100, 0xc00, RZ, 0xc0, !PT ;  /* 0x00000c0064647812 */ /* 0x000fe200078ec0ff */
[----:B------:R-:W-:Y:S01]  /*5b20*/  UIADD3 UR4, UPT, UPT, UR49, 0x2400, URZ ;  /* 0x0000240031047890 */ /* 0x000fe2000fffe0ff */
[----:B------:R-:W-:Y:S01]  /*5b30*/  LOP3.LUT R0, R5, 0x20, R0, 0xf8, !PT ;  /* 0x0000002005007812 */ /* 0x000fe200078ef800 */
[----:B------:R-:W-:Y:S01]  /*5b40*/  IMAD.SHL.U32 R5, R108, 0x8, RZ ;  /* 0x000000086c057824 */ /* 0x000fe200078e00ff */
[----:B------:R-:W2:Y:S01]  /*5b50*/  LDC R42, c[0x0][0xb0c] ;  /* 0x0002c300ff2a7b82 */ /* 0x000ea20000000800 */
[----:B------:R-:W-:Y:S01]  /*5b60*/  LOP3.LUT R100, R100, 0x40, R7, 0xf8, !PT ;  /* 0x0000004064647812 */ /* 0x000fe200078ef807 */
[----:B------:R-:W-:Y:S01]  /*5b70*/  IMAD.MOV.U32 R44, RZ, RZ, RZ ;  /* 0x000000ffff2c7224 */ /* 0x000fe200078e00ff */
[----:B------:R-:W-:Y:S01]  /*5b80*/  LOP3.LUT R46, R46, 0x600000, RZ, 0xc0, !PT ;  /* 0x006000002e2e7812 */ /* 0x000fe200078ec0ff */
[----:B------:R-:W-:Y:S01]  /*5b90*/  IMAD.MOV.U32 R112, RZ, RZ, RZ ;  /* 0x000000ffff707224 */ /* 0x000fe200078e00ff */
[----:B------:R-:W-:-:S02]  /*5ba0*/  LOP3.LUT R108, R108, 0x2, RZ, 0xc0, !PT ;  /* 0x000000026c6c7812 */ /* 0x000fc400078ec0ff */
[----:B------:R-:W-:Y:S02]  /*5bb0*/  CS2R R104, SRZ ;  /* 0x0000000000687805 */ /* 0x000fe4000001ff00 */
[----:B------:R-:W-:Y:S01]  /*5bc0*/  LOP3.LUT R5, R0, 0x30, R5, 0x78, !PT ;  /* 0x0000003000057812 */ /* 0x000fe200078e7805 */
[----:B------:R-:W4:Y:S01]  /*5bd0*/  LDC R97, c[0x0][0xb20] ;  /* 0x0002c800ff617b82 */ /* 0x000f220000000800 */
[----:B------:R-:W3:Y:S01]  /*5be0*/  LDS R3, [UR49+0x300] ;  /* 0x00030031ff037984 */ /* 0x000ee20008000800 */
[----:B------:R-:W-:Y:S01]  /*5bf0*/  LOP3.LUT R100, R100, 0x200, R7, 0xf8, !PT ;  /* 0x0000020064647812 */ /* 0x000fe200078ef807 */
[----:B------:R-:W-:Y:S01]  /*5c00*/  IMAD.MOV R102, RZ, RZ, -R108 ;  /* 0x000000ffff667224 */ /* 0x000fe200078e0a6c */
[----:B------:R-:W1:Y:S01]  /*5c10*/  LDCU.64 UR52, c[0x0][0x348] ;  /* 0x00006900ff3477ac */ /* 0x000e620008000a00 */
[----:B------:R-:W-:Y:S01]  /*5c20*/  IMAD.U32 R109, RZ, RZ, UR4 ;  /* 0x00000004ff6d7e24 */ /* 0x000fe2000f8e00ff */
[----:B------:R-:W-:Y:S02]  /*5c30*/  LOP3.LUT R100, R100, R5, RZ, 0xfc, !PT ;  /* 0x0000000564647212 */ /* 0x000fe400078efcff */
[----:B------:R-:W1:Y:S01]  /*5c40*/  LDC R41, c[0x0][0xb30] ;  /* 0x0002cc00ff297b82 */ /* 0x000e620000000800 */
[----:B------:R-:W1:Y:S01]  /*5c50*/  LDCU.64 UR38, c[0x0][0x888] ;  /* 0x00011100ff2677ac */ /* 0x000e620008000a00 */
[----:B------:R-:W1:Y:S06]  /*5c60*/  LDCU.64 UR44, c[0x0][0x890] ;  /* 0x00011200ff2c77ac */ /* 0x000e6c0008000a00 */
[----:B------:R-:W1:Y:S01]  /*5c70*/  LDC.64 R92, c[0x0][0xb10] ;  /* 0x0002c400ff5c7b82 */ /* 0x000e620000000a00 */
[----:B------:R-:W-:-:S07]  /*5c80*/  UIADD3 UR48, UPT, UPT, UR49, 0x400, URZ ;  /* 0x0000040031307890 */ /* 0x000fce000fffe0ff */
[----:B------:R-:W1:Y:S08]  /*5c90*/  LDC.64 R38, c[0x0][0xb18] ;  /* 0x0002c600ff267b82 */ /* 0x000e700000000a00 */
[----:B------:R-:W1:Y:S08]  /*5ca0*/  LDC.64 R36, c[0x0][0xb28] ;  /* 0x0002ca00ff247b82 */ /* 0x000e700000000a00 */
[----:B------:R-:W1:Y:S01]  /*5cb0*/  LDC.64 R90, c[0x0][0x8b0] ;  /* 0x00022c00ff5a7b82 */ /* 0x000e620000000a00 */
[----:B---3--:R-:W-:-:S07]  /*5cc0*/  IMAD.IADD R46, R3, 0x1, R46 ;  /* 0x00000001032e7824 */ /* 0x008fce00078e022e */
[----:B------:R-:W3:Y:S08]  /*5cd0*/  LDC.64 R88, c[0x0][0x8a8] ;  /* 0x00022a00ff587b82 */ /* 0x000ef00000000a00 */
[----:B--2-4-:R-:W1:Y:S02]  /*5ce0*/  LDC R98, c[0x0][0x374] ;  /* 0x0000dd00ff627b82 */ /* 0x014e640000000800 */
.L_x_135:
[----:B------:R-:W-:Y:S02]  /*5cf0*/  LEA R0, R112, UR49, 0x3 ;  /* 0x0000003170007c11 */ /* 0x000fe4000f8e18ff */
[----:B------:R-:W-:Y:S02]  /*5d00*/  SHF.L.U32 R3, R106, 0x1f, RZ ;  /* 0x0000001f6a037819 */ /* 0x000fe400000006ff */
[----:B------:R-:W-:Y:S02]  /*5d10*/  LEA R16, R112, UR49, 0x4 ;  /* 0x0000003170107c11 */ /* 0x000fe4000f8e20ff */
[----:B------:R-:W2:Y:S02]  /*5d20*/  SYNCS.PHASECHK.TRANS64.TRYWAIT P0, [R0+URZ+0x250], R3 ;  /* 0x00025003000075a7 */ /* 0x000ea400080011ff */
[----:B-12---:R-:W-:Y:S05]  /*5d30*/  @!P0 BRA `(.L_x_110) ;  /* 0x0000003800d88947 */ /* 0x006fea0003800000 */
.L_x_231:
[----:B------:R-:W4:Y:S01]  /*5d40*/  LDC.64 R12, c[0x0][0xb10] ;  /* 0x0002c400ff0c7b82 */ /* 0x000f220000000a00 */
[----:B------:R-:W3:Y:S01]  /*5d50*/  LDS.128 R16, [R16+0x2e0] ;  /* 0x0002e00010107984 */ /* 0x000ee20000000c00 */
[----:B-1----:R-:W-:Y:S01]  /*5d60*/  ISETP.NE.AND P1, PT, R41, 0x1, PT ;  /* 0x000000012900780c */ /* 0x002fe20003f25270 */
[----:B--2---:R-:W-:Y:S01]  /*5d70*/  VIADD R0, R0, 0x260 ;  /* 0x0000026000007836 */ /* 0x004fe20000000000 */
[----:B------:R-:W-:Y:S04]  /*5d80*/  ISETP.GE.AND P0, PT, R40, 0x1, PT ;  /* 0x000000012800780c */ /* 0x000fe80003f06270 */
[----:B------:R-:W1:Y:S01]  /*5d90*/  LDC.64 R10, c[0x0][0xb18] ;  /* 0x0002c600ff0a7b82 */ /* 0x000e620000000a00 */
[----:B------:R-:W-:Y:S01]  /*5da0*/  PRMT R0, RZ, 0x654, R0 ;  /* 0x00000654ff007816 */ /* 0x000fe20000000000 */
[----:B------:R-:W-:Y:S01]  /*5db0*/  @!PT LDS RZ, [RZ] ;  /* 0x00000000fffff984 */ /* 0x000fe20000000800 */
[----:B------:R-:W-:Y:S01]  /*5dc0*/  @!PT LDS RZ, [RZ] ;  /* 0x00000000fffff984 */ /* 0x000fe20000000800 */
[----:B------:R-:W-:Y:S01]  /*5dd0*/  @!PT LDS RZ, [RZ] ;  /* 0x00000000fffff984 */ /* 0x000fe20000000800 */
[----:B------:R-:W-:Y:S01]  /*5de0*/  @!PT LDS RZ, [RZ] ;  /* 0x00000000fffff984 */ /* 0x000fe20000000800 */
[----:B------:R2:W-:Y:S06]  /*5df0*/  MEMBAR.ALL.CTA ;  /* 0x0000000000007992 */ /* 0x0005ec0000008000 */
[----:B--2---:R-:W2:Y:S01]  /*5e00*/  FENCE.VIEW.ASYNC.S ;  /* 0x00000000000073c6 */ /* 0x004ea20000000000 */
[----:B------:R-:W1:Y:S08]  /*5e10*/  @!P1 LDC R14, c[0x0][0xb20] ;  /* 0x0002c800ff0e9b82 */ /* 0x000e700000000800 */
[----:B------:R-:W1:Y:S01]  /*5e20*/  @!P1 LDC R9, c[0x0][0xb0c] ;  /* 0x0002c300ff099b82 */ /* 0x000e620000000800 */
[----:B--2---:R2:W-:Y:S01]  /*5e30*/  SYNCS.ARRIVE.TRANS64.RED.A1T0 RZ, [R0+URZ], RZ ;  /* 0x000000ff00ff79a7 */ /* 0x0045e200081004ff */
[----:B---3--:R-:W-:Y:S04]  /*5e40*/  LOP3.LUT P4, RZ, R18, 0x1, RZ, 0xc0, !PT ;  /* 0x0000000112ff7812 */ /* 0x008fe8000788c0ff */
[----:B------:R-:W-:Y:S09]  /*5e50*/  P2R R111, PR, RZ, 0x10 ;  /* 0x00000010ff6f7803 */ /* 0x000ff20000000000 */
[----:B------:R-:W-:Y:S02]  /*5e60*/  @P4 MOV R45, R16 ;  /* 0x00000010002d4202 */ /* 0x000fe40000000f00 */
[----:B------:R-:W-:Y:S01]  /*5e70*/  @P4 LOP3.LUT R43, R17, 0xffff, RZ, 0xc0, !PT ;  /* 0x0000ffff112b4812 */ /* 0x000fe200078ec0ff */
[----:B--2-4-:R-:W-:Y:S06]  /*5e80*/  @!P0 BRA `(.L_x_111) ;  /* 0x0000000000a48947 */ /* 0x014fec0003800000 */
[----:B------:R-:W-:Y:S01]  /*5e90*/  IMAD.HI.U32 R24, R98, R39, RZ ;  /* 0x0000002762187227 */ /* 0x000fe200078e00ff */
[----:B------:R-:W-:Y:S02]  /*5ea0*/  ISETP.NE.AND P0, PT, R38, 0x1, PT ;  /* 0x000000012600780c */ /* 0x000fe40003f05270 */
[----:B------:R-:W-:Y:S01]  /*5eb0*/  ISETP.NE.AND P2, PT, R40, 0x1, PT ;  /* 0x000000012800780c */ /* 0x000fe20003f45270 */
[-C--:B------:R-:W-:Y:S01]  /*5ec0*/  IMAD.HI.U32 R22, R99, R92.reuse, RZ ;  /* 0x0000005c63167227 */ /* 0x080fe200078e00ff */
[----:B------:R-:W-:Y:S02]  /*5ed0*/  SHF.R.U32.HI R23, RZ, R97, R24 ;  /* 0x00000061ff177219 */ /* 0x000fe40000011618 */
[----:B------:R-:W-:Y:S01]  /*5ee0*/  ISETP.NE.AND P3, PT, R42, 0x1, PT ;  /* 0x000000012a00780c */ /* 0x000fe20003f65270 */
[----:B------:R-:W-:Y:S01]  /*5ef0*/  IMAD.HI.U32 R28, R43, R39, RZ ;  /* 0x000000272b1c7227 */ /* 0x000fe200078e00ff */
[----:B------:R-:W-:Y:S02]  /*5f00*/  SHF.R.U32.HI R22, RZ, R93, R22 ;  /* 0x0000005dff167219 */ /* 0x000fe40000011616 */
[----:B------:R-:W-:Y:S01]  /*5f10*/  SEL R3, R98, R23, !P0 ;  /* 0x0000001762037207 */ /* 0x000fe20004000000 */
[----:B------:R-:W-:Y:S01]  /*5f20*/  IMAD.HI.U32 R26, R45, R92, RZ ;  /* 0x0000005c2d1a7227 */ /* 0x000fe200078e00ff */
[----:B------:R-:W-:Y:S03]  /*5f30*/  SEL R7, R99, R22, !P3 ;  /* 0x0000001663077207 */ /* 0x000fe60005800000 */
[-C--:B------:R-:W-:Y:S01]  /*5f40*/  IMAD.HI.U32 R22, R3, R36.reuse, RZ ;  /* 0x0000002403167227 */ /* 0x080fe200078e00ff */
[----:B------:R-:W-:Y:S03]  /*5f50*/  SHF.R.U32.HI R26, RZ, R93, R26 ;  /* 0x0000005dff1a7219 */ /* 0x000fe6000001161a */
[----:B------:R-:W-:Y:S01]  /*5f60*/  IMAD.HI.U32 R24, R7, R36, RZ ;  /* 0x0000002407187227 */ /* 0x000fe200078e00ff */
[----:B------:R-:W-:Y:S02]  /*5f70*/  @P2 SHF.R.U32.HI R3, RZ, R37, R22 ;  /* 0x00000025ff032219 */ /* 0x000fe40000011616 */
[----:B------:R-:W-:Y:S02]  /*5f80*/  SHF.R.U32.HI R22, RZ, R97, R28 ;  /* 0x00000061ff167219 */ /* 0x000fe4000001161c */
[----:B------:R-:W-:Y:S01]  /*5f90*/  @P2 SHF.R.U32.HI R7, RZ, R37, R24 ;  /* 0x00000025ff072219 */ /* 0x000fe20000011618 */
[C---:B------:R-:W-:Y:S01]  /*5fa0*/  IMAD R2, R40.reuse, R3, RZ ;  /* 0x0000000328027224 */ /* 0x040fe200078e02ff */
[----:B------:R-:W-:Y:S02]  /*5fb0*/  SEL R5, R43, R22, !P0 ;  /* 0x000000162b057207 */ /* 0x000fe40004000000 */
[----:B------:R-:W-:Y:S01]  /*5fc0*/  SEL R3, R45, R26, !P3 ;  /* 0x0000001a2d037207 */ /* 0x000fe20005800000 */
[----:B------:R-:W-:Y:S01]  /*5fd0*/  IMAD R4, R40, R7, RZ ;  /* 0x0000000728047224 */ /* 0x000fe200078e02ff */
[C---:B------:R-:W-:Y:S01]  /*5fe0*/  ISETP.GE.AND P0, PT, R5.reuse, R2, PT ;  /* 0x000000020500720c */ /* 0x040fe20003f06270 */
[----:B------:R-:W-:Y:S03]  /*5ff0*/  IMAD.HI.U32 R6, R5, R36, RZ ;  /* 0x0000002405067227 */ /* 0x000fe600078e00ff */
[----:B------:R-:W-:Y:S01]  /*6000*/  ISETP.GE.OR P0, PT, R3, R4, P0 ;  /* 0x000000040300720c */ /* 0x000fe20000706670 */
[----:B------:R-:W-:Y:S01]  /*6010*/  IMAD.MOV R4, RZ, RZ, -R3 ;  /* 0x000000ffff047224 */ /* 0x000fe200078e0a03 */
[-C--:B------:R-:W-:Y:S03]  /*6020*/  SHF.R.U32.HI R6, RZ, R37.reuse, R6 ;  /* 0x00000025ff067219 */ /* 0x080fe60000011606 */
[----:B------:R-:W-:Y:S01]  /*6030*/  IMAD R45, R42, R4, R45 ;  /* 0x000000042a2d7224 */ /* 0x000fe200078e022d */
[----:B------:R-:W-:Y:S05]  /*6040*/  SEL R15, R5, R6, !P2 ;  /* 0x00000006050f7207 */ /* 0x000fea0005000000 */
[----:B------:R-:W-:Y:S02]  /*6050*/  IMAD.MOV R6, RZ, RZ, -R15 ;  /* 0x000000ffff067224 */ /* 0x000fe400078e0a0f */
[C---:B------:R-:W-:Y:S04]  /*6060*/  @!P0 IMAD.HI.U32 R2, R3.reuse, R36, RZ ;  /* 0x0000002403028227 */ /* 0x040fe800078e00ff */
[----:B------:R-:W-:Y:S01]  /*6070*/  IMAD R6, R40, R6, R5 ;  /* 0x0000000628067224 */ /* 0x000fe200078e0205 */
[----:B------:R-:W-:Y:S04]  /*6080*/  @!P0 SHF.R.U32.HI R2, RZ, R37, R2 ;  /* 0x00000025ff028219 */ /* 0x000fe80000011602 */
[----:B------:R-:W-:Y:S02]  /*6090*/  @!P0 SEL R0, R3, R2, !P2 ;  /* 0x0000000203008207 */ /* 0x000fe40005000000 */
[----:B------:R-:W-:Y:S02]  /*60a0*/  IADD3 R2, PT, PT, -R5, RZ, RZ ;  /* 0x000000ff05027210 */ /* 0x000fe40007ffe1ff */
[----:B------:R-:W-:Y:S01]  /*60b0*/  @!P0 IADD3 R8, PT, PT, R15, -R0, RZ ;  /* 0x800000000f088210 */ /* 0x000fe20007ffe0ff */
[----:B------:R-:W-:Y:S02]  /*60c0*/  @!P0 IMAD R0, R7, R6, R0 ;  /* 0x0000000607008224 */ /* 0x000fe400078e0200 */
[----:B------:R-:W-:Y:S02]  /*60d0*/  IMAD R43, R38, R2, R43 ;  /* 0x00000002262b7224 */ /* 0x000fe400078e022b */
[----:B------:R-:W-:Y:S02]  /*60e0*/  @!P0 IMAD R5, R8, R40, R3 ;  /* 0x0000002808058224 */ /* 0x000fe400078e0203 */
[----:B------:R-:W-:Y:S04]  /*60f0*/  @!P0 IMAD.MOV.U32 R3, RZ, RZ, R0 ;  /* 0x000000ffff038224 */ /* 0x000fe800078e0000 */
[----:B------:R-:W-:Y:S02]  /*6100*/  IMAD R45, R3, R42, R45 ;  /* 0x0000002a032d7224 */ /* 0x000fe400078e022d */
[----:B------:R-:W-:Y:S07]  /*6110*/  IMAD R43, R5, R38, R43 ;  /* 0x00000026052b7224 */ /* 0x000fee00078e022b */
.L_x_111:
[----:B-1----:R-:W-:Y:S01]  /*6120*/  @!P1 ISETP.NE.AND P0, PT, R10, 0x1, PT ;  /* 0x000000010a00980c */ /* 0x002fe20003f05270 */
[----:B------:R-:W-:Y:S01]  /*6130*/  @!P1 IMAD.HI.U32 R0, R45, R12, RZ ;  /* 0x0000000c2d009227 */ /* 0x000fe200078e00ff */
[----:B------:R-:W-:Y:S01]  /*6140*/  @!P1 ISETP.NE.AND P2, PT, R9, 0x1, PT ;  /* 0x000000010900980c */ /* 0x000fe20003f45270 */
[----:B------:R-:W-:Y:S01]  /*6150*/  ULOP3.LUT UP0, URZ, UR48, 0x1b0, URZ, 0xc0, !UPT ;  /* 0x000001b030ff7892 */ /* 0x000fe2000f80c0ff */
[----:B------:R-:W-:Y:S01]  /*6160*/  R2UR UR42, R21 ;  /* 0x00000000152a72ca */ /* 0x000fe200000e0000 */
[----:B------:R-:W-:Y:S01]  /*6170*/  @!P1 IMAD.HI.U32 R3, R43, R11, RZ ;  /* 0x0000000b2b039227 */ /* 0x000fe200078e00ff */
[----:B------:R-:W-:Y:S02]  /*6180*/  @!P1 SHF.R.U32.HI R0, RZ, R13, R0 ;  /* 0x0000000dff009219 */ /* 0x000fe40000011600 */
[----:B------:R-:W-:Y:S01]  /*6190*/  R2UR UR41, R20 ;  /* 0x00000000142972ca */ /* 0x000fe200000e0000 */
[----:B------:R-:W-:Y:S01]  /*61a0*/  VIADD R112, R112, 0x1 ;  /* 0x0000000170707836 */ /* 0x000fe20000000000 */
[----:B------:R-:W-:Y:S02]  /*61b0*/  @!P1 SHF.R.U32.HI R2, RZ, R14, R3 ;  /* 0x0000000eff029219 */ /* 0x000fe40000011603 */
[----:B------:R-:W-:Y:S02]  /*61c0*/  @!P1 SEL R3, R45, R0, !P2 ;  /* 0x000000002d039207 */ /* 0x000fe40005000000 */
[----:B------:R-:W-:Y:S02]  /*61d0*/  @!P1 SEL R2, R43, R2, !P0 ;  /* 0x000000022b029207 */ /* 0x000fe40004000000 */
[----:B------:R-:W-:Y:S01]  /*61e0*/  @P4 SHF.R.U32.HI R103, RZ, 0x10, R17 ;  /* 0x00000010ff674819 */ /* 0x000fe20000011611 */
[----:B------:R-:W-:Y:S02]  /*61f0*/  USHF.L.U32 UR42, UR42, 0x6, URZ ;  /* 0x000000062a2a7899 */ /* 0x000fe400080006ff */
[----:B------:R-:W-:Y:S02]  /*6200*/  @!P1 IMAD.IADD R0, R2, 0x1, -R3 ;  /* 0x0000000102009824 */ /* 0x000fe400078e0a03 */
[----:B------:R-:W-:Y:S01]  /*6210*/  @!P1 IMAD.IADD R2, R3, 0x1, -R2 ;  /* 0x0000000103029824 */ /* 0x000fe200078e0a02 */
[----:B------:R-:W-:Y:S01]  /*6220*/  USHF.L.U32 UR41, UR41, 0x7, URZ ;  /* 0x0000000729297899 */ /* 0x000fe200080006ff */
[----:B------:R-:W-:Y:S02]  /*6230*/  @!P1 IMAD R45, R0, R9, R45 ;  /* 0x00000009002d9224 */ /* 0x000fe400078e022d */
[----:B------:R-:W-:Y:S01]  /*6240*/  @!P1 IMAD R43, R2, R10, R43 ;  /* 0x0000000a022b9224 */ /* 0x000fe200078e022b */
[----:B------:R-:W-:Y:S08]  /*6250*/  BRA.U !UP0, `(.L_x_112) ;  /* 0x0000000108407547 */ /* 0x000ff0000b800000 */
[----:B------:R-:W1:Y:S01]  /*6260*/  LDCU.64 UR8, c[0x4][0x80] ;  /* 0x01001000ff0877ac */ /* 0x000e620008000a00 */
[----:B------:R-:W-:Y:S01]  /*6270*/  MOV R3, 0x0 ;  /* 0x0000000000037802 */ /* 0x000fe20000000f00 */
[----:B------:R-:W-:Y:S02]  /*6280*/  HFMA2 R12, -RZ, RZ, 0, 5.9604644775390625e-08 ;  /* 0x00000001ff0c7431 */ /* 0x000fe400000001ff */
[----:B------:R-:W-:Y:S02]  /*6290*/  IMAD.MOV.U32 R8, RZ, RZ, 0x70 ;  /* 0x00000070ff087424 */ /* 0x000fe400078e00ff */
[----:B------:R-:W-:Y:S01]  /*62a0*/  IMAD.MOV.U32 R13, RZ, RZ, RZ ;  /* 0x000000ffff0d7224 */ /* 0x000fe200078e00ff */
[----:B------:R-:W2:Y:S01]  /*62b0*/  LDCU.64 UR6, c[0x4][0x88] ;  /* 0x01001100ff0677ac */ /* 0x000ea20008000a00 */
[----:B------:R-:W3:Y:S01]  /*62c0*/  LDC.64 R2, c[0x4][R3] ;  /* 0x0100000003027b82 */ /* 0x000ee20000000a00 */
[----:B------:R-:W4:Y:S01]  /*62d0*/  LDCU.64 UR4, c[0x4][0x8] ;  /* 0x01000100ff0477ac */ /* 0x000f220008000a00 */
[----:B-1----:R-:W-:Y:S01]  /*62e0*/  MOV R5, UR9 ;  /* 0x0000000900057c02 */ /* 0x002fe20008000f00 */
[----:B------:R-:W-:Y:S01]  /*62f0*/  IMAD.U32 R4, RZ, RZ, UR8 ;  /* 0x00000008ff047e24 */ /* 0x000fe2000f8e00ff */
[----:B--2---:R-:W-:Y:S01]  /*6300*/  MOV R7, UR7 ;  /* 0x0000000700077c02 */ /* 0x004fe20008000f00 */
[----:B------:R-:W-:Y:S01]  /*6310*/  IMAD.U32 R6, RZ, RZ, UR6 ;  /* 0x00000006ff067e24 */ /* 0x000fe2000f8e00ff */
[----:B----4-:R-:W-:Y:S01]  /*6320*/  MOV R11, UR5 ;  /* 0x00000005000b7c02 */ /* 0x010fe20008000f00 */
[----:B------:R-:W-:Y:S02]  /*6330*/  IMAD.U32 R10, RZ, RZ, UR4 ;  /* 0x00000004ff0a7e24 */ /* 0x000fe4000f8e00ff */
[----:B------:R-:W-:Y:S07]  /*6340*/  LEPC R20, `(.L_x_112) ;  /* 0x000000001014794e */ /* 0x000fee0000000000 */
[----:B---3-5:R-:W-:Y:S05]  /*6350*/  CALL.ABS.NOINC R2 ;  /* 0x0000000002007343 */ /* 0x028fea0003c00000 */
.L_x_112:
[----:B------:R-:W-:Y:S01]  /*6360*/  LOP3.LUT P0, RZ, R109, 0x1b0, RZ, 0xc0, !PT ;  /* 0x000001b06dff7812 */ /* 0x000fe2000780c0ff */
[----:B------:R-:W-:Y:S11]  /*6370*/  BSSY.RECONVERGENT B6, `(.L_x_113) ;  /* 0x0000013000067945 */ /* 0x000ff60003800200 */
[----:B------:R-:W-:Y:S01]  /*6380*/  @!UPT UIADD3 URZ, UPT, UPT, URZ, URZ, URZ ;  /* 0x000000fffffff290 */ /* 0x000fe2000fffe0ff */
[----:B------:R-:W-:Y:S05]  /*6390*/  @!P0 BRA `(.L_x_114) ;  /* 0x0000000000408947 */ /* 0x000fea0003800000 */
        /* <DEDUP_REMOVED lines=16> */
.L_x_114:
[----:B------:R-:W-:Y:S05]  /*64a0*/  BSYNC.RECONVERGENT B6 ;  /* 0x0000000000067941 */ /* 0x000fea0003800200 */
.L_x_113:
[----:B------:R-:W-:Y:S01]  /*64b0*/  ISETP.NE.U32.AND P4, PT, R90, RZ, PT ;  /* 0x000000ff5a00720c */ /* 0x000fe20003f85070 */
[----:B------:R-:W-:Y:S01]  /*64c0*/  UISETP.NE.AND UP2, UPT, UR50, URZ, UPT ;  /* 0x000000ff3200728c */ /* 0x000fe2000bf45270 */
[----:B------:R-:W-:Y:S01]  /*64d0*/  ISETP.NE.U32.AND P2, PT, RZ, UR38, PT ;  /* 0x00000026ff007c0c */ /* 0x000fe2000bf45070 */
[----:B------:R-:W-:Y:S01]  /*64e0*/  UISETP.NE.U32.AND UP1, UPT, UR44, URZ, UPT ;  /* 0x000000ff2c00728c */ /* 0x000fe2000bf25070 */
[----:B------:R-:W-:Y:S01]  /*64f0*/  ISETP.NE.AND.EX P4, PT, R91, RZ, PT, P4 ;  /* 0x000000ff5b00720c */ /* 0x000fe20003f85340 */
[----:B------:R-:W-:Y:S01]  /*6500*/  UPLOP3.LUT UP0, UPT, UPT, UPT, UPT, 0x40, 0x4 ;  /* 0x000000000004789c */ /* 0x000fe20003f0e870 */
[----:B------:R-:W-:Y:S01]  /*6510*/  ISETP.NE.AND.EX P2, PT, RZ, UR39, PT, P2 ;  /* 0x00000027ff007c0c */ /* 0x000fe2000bf45320 */
[----:B------:R-:W-:Y:S01]  /*6520*/  UISETP.NE.AND.EX UP1, UPT, UR45, URZ, UPT, UP1 ;  /* 0x000000ff2d00728c */ /* 0x000fe2000bf25310 */
[----:B------:R-:W-:Y:S04]  /*6530*/  PLOP3.LUT P1, PT, PT, PT, UP2, 0x80, 0x8 ;  /* 0x000000000008781c */ /* 0x000fe80003f2f028 */
[----:B------:R-:W-:Y:S06]  /*6540*/  @UP2 UPLOP3.LUT UP0, UPT, UPT, UPT, UP1, 0x80, 0x8 ;  /* 0x000000000008289c */ /* 0x000fec0003f0f010 */
[----:B------:R-:W-:Y:S01]  /*6550*/  PLOP3.LUT P0, PT, PT, PT, UP0, 0x80, 0x8 ;  /* 0x000000000008781c */ /* 0x000fe20003f0f008 */
[----:B------:R-:W-:Y:S01]  /*6560*/  @!UPT UIADD3 URZ, UPT, UPT, URZ, URZ, URZ ;  /* 0x000000fffffff290 */ /* 0x000fe2000fffe0ff */
[----:B------:R-:W-:Y:S11]  /*6570*/  BRA.U !UP1, `(.L_x_115) ;  /* 0x0000000109387547 */ /* 0x000ff6000b800000 */
[----:B------:R-:W-:Y:S01]  /*6580*/  UISETP.NE.U32.AND UP0, UPT, UR38, URZ, UPT ;  /* 0x000000ff2600728c */ /* 0x000fe2000bf05070 */
[----:B------:R-:W-:Y:S02]  /*6590*/  HFMA2 R0, -RZ, RZ, 0, 5.9604644775390625e-08 ;  /* 0x00000001ff007431 */ /* 0x000fe400000001ff */
[----:B------:R-:W-:Y:S01]  /*65a0*/  IMAD.MOV.U32 R95, RZ, RZ, 0x1 ;  /* 0x00000001ff5f7424 */ /* 0x000fe200078e00ff */
[----:B------:R-:W-:Y:S06]  /*65b0*/  UISETP.NE.AND.EX UP0, UPT, UR39, URZ, UPT, UP0 ;  /* 0x000000ff2700728c */ /* 0x000fec000bf05300 */
[----:B------:R-:W-:Y:S05]  /*65c0*/  PLOP3.LUT P3, PT, PT, PT, UP0, 0x80, 0x8 ;  /* 0x000000000008781c */ /* 0x000fea0003f6f008 */
[----:B------:R-:W1:Y:S01]  /*65d0*/  @UP0 LDCU.64 UR6, c[0x0][0x888] ;  /* 0x00011100ff0607ac */ /* 0x000e620008000a00 */
[----:B------:R-:W-:Y:S07]  /*65e0*/  @UP0 UIMAD UR4, UR36, UR44, URZ ;  /* 0x0000002c240402a4 */ /* 0x000fee000f8e02ff */
[----:B------:R-:W-:Y:S01]  /*65f0*/  @!P3 PRMT R95, R0, 0x7610, R95 ;  /* 0x00007610005fb816 */ /* 0x000fe2000000005f */
[----:B-1----:R-:W-:Y:S03]  /*6600*/  @UP0 UIMAD.WIDE UR6, UR4, 0x4, UR6 ;  /* 0x00000004040608a5 */ /* 0x002fe6000f8e0206 */
[----:B------:R-:W1:Y:S03]  /*6610*/  @!UP0 LDCU UR4, c[0x0][0x880] ;  /* 0x00011000ff0487ac */ /* 0x000e660008000800 */
[----:B------:R-:W-:Y:S01]  /*6620*/  IMAD.U32 R2, RZ, RZ, UR6 ;  /* 0x00000006ff027e24 */ /* 0x000fe2000f8e00ff */
[----:B------:R-:W-:Y:S05]  /*6630*/  MOV R3, UR7 ;  /* 0x0000000700037c02 */ /* 0x000fea0008000f00 */
[----:B-----5:R2:W5:Y:S02]  /*6640*/  @P3 LDG.E R49, desc[UR46][R2.64] ;  /* 0x0000002e02313981 */ /* 0x020564000c1e1900 */
[----:B-12---:R-:W-:Y:S02]  /*6650*/  @!P3 IMAD.U32 R49, RZ, RZ, UR4 ;  /* 0x00000004ff31be24 */ /* 0x006fe4000f8e00ff */
.L_x_115:
[----:B------:R-:W-:Y:S05]  /*6660*/  @!P4 BRA `(.L_x_116) ;  /* 0x000000000020c947 */ /* 0x000fea0003800000 */
[----:B------:R-:W-:Y:S04]  /*6670*/  ISETP.NE.U32.AND P3, PT, R88, RZ, PT ;  /* 0x000000ff5800720c */ /* 0x000fe80003f65070 */
[----:B------:R-:W-:Y:S11]  /*6680*/  ISETP.NE.AND.EX P3, PT, R89, RZ, PT, P3 ;  /* 0x000000ff5900720c */ /* 0x000ff60003f65330 */
[----:B------:R-:W-:Y:S02]  /*6690*/  @!UPT UIADD3 URZ, UPT, UPT, URZ, URZ, URZ ;  /* 0x000000fffffff290 */ /* 0x000fe4000fffe0ff */
[----:B------:R-:W1:Y:S01]  /*66a0*/  @P3 LDC.64 R2, c[0x0][0x8a8] ;  /* 0x00022a00ff023b82 */ /* 0x000e620000000a00 */
[----:B------:R-:W-:Y:S04]  /*66b0*/  @P3 IMAD R0, R90, UR36, RZ ;  /* 0x000000245a003c24 */ /* 0x000fe8000f8e02ff */
[----:B-1----:R-:W-:Y:S05]  /*66c0*/  @P3 IMAD.WIDE R2, R0, 0x4, R2 ;  /* 0x0000000400023825 */ /* 0x002fea00078e0202 */
[----:B-----5:R1:W5:Y:S02]  /*66d0*/  @P3 LDG.E R47, desc[UR46][R2.64] ;  /* 0x0000002e022f3981 */ /* 0x020364000c1e1900 */
[----:B-1----:R-:W2:Y:S02]  /*66e0*/  @!P3 LDC R47, c[0x0][0x8a0] ;  /* 0x00022800ff2fbb82 */ /* 0x002ea40000000800 */
.L_x_116:
[----:B-----5:R-:W-:Y:S01]  /*66f0*/  FSETP.NEU.AND P4, PT, R49, RZ, PT ;  /* 0x000000ff3100720b */ /* 0x020fe20003f8d000 */
[----:B------:R-:W-:Y:S01]  /*6700*/  BSSY B1, `(.L_x_117) ;  /* 0x0000042000017945 */ /* 0x000fe20003800000 */
[----:B------:R-:W-:Y:S01]  /*6710*/  SEL R7, RZ, 0xffffffff, P2 ;  /* 0xffffffffff077807 */ /* 0x000fe20001000000 */
[----:B------:R-:W-:Y:S01]  /*6720*/  IMAD.MOV.U32 R115, RZ, RZ, 0x1 ;  /* 0x00000001ff737424 */ /* 0x000fe200078e00ff */
[----:B------:R-:W-:Y:S02]  /*6730*/  LOP3.LUT P3, RZ, R95, 0xff, RZ, 0xc0, !PT ;  /* 0x000000ff5fff7812 */ /* 0x000fe4000786c0ff */
[----:B------:R-:W-:Y:S02]  /*6740*/  CS2R R86, SRZ ;  /* 0x0000000000567805 */ /* 0x000fe4000001ff00 */
[----:B------:R-:W-:Y:S02]  /*6750*/  @P1 SEL R4, RZ, 0xffffffff, P4 ;  /* 0xffffffffff041807 */ /* 0x000fe40002000000 */
[----:B------:R-:W-:Y:S02]  /*6760*/  CS2R R84, SRZ ;  /* 0x0000000000547805 */ /* 0x000fe4000001ff00 */
[----:B------:R-:W-:Y:S02]  /*6770*/  LEA R0, R105, UR49, 0x3 ;  /* 0x0000003169007c11 */ /* 0x000fe4000f8e18ff */
[----:B------:R-:W-:Y:S02]  /*6780*/  CS2R R82, SRZ ;  /* 0x0000000000527805 */ /* 0x000fe4000001ff00 */
[----:B------:R-:W-:Y:S02]  /*6790*/  @P0 SEL R4, R7, R4, !P3 ;  /* 0x0000000407040207 */ /* 0x000fe40005800000 */
[----:B------:R-:W-:Y:S02]  /*67a0*/  CS2R R80, SRZ ;  /* 0x0000000000507805 */ /* 0x000fe4000001ff00 */
[----:B------:R-:W-:Y:S02]  /*67b0*/  LEA R113, R44, UR49, 0x3 ;  /* 0x000000312c717c11 */ /* 0x000fe4000f8e18ff */
[----:B------:R-:W-:Y:S02]  /*67c0*/  @P1 LOP3.LUT R4, R4, 0x1, RZ, 0xc0, !PT ;  /* 0x0000000104041812 */ /* 0x000fe400078ec0ff */
[----:B------:R-:W-:Y:S02]  /*67d0*/  SHF.L.U32 R2, R107, 0x1f, RZ ;  /* 0x0000001f6b027819 */ /* 0x000fe400000006ff */
[----:B------:R-:W-:Y:S02]  /*67e0*/  ISETP.NE.U32.OR P6, PT, R4, 0x1, !P1 ;  /* 0x000000010400780c */ /* 0x000fe40004fc5470 */
[----:B------:R-:W-:Y:S02]  /*67f0*/  PLOP3.LUT P2, PT, PT, PT, UP1, 0x80, 0x8 ;  /* 0x000000000008781c */ /* 0x000fe40003f4f018 */
[----:B------:R-:W-:Y:S02]  /*6800*/  LEA.HI R5, R44, R44, RZ, 0x1 ;  /* 0x0000002c2c057211 */ /* 0x000fe400078f08ff */
[----:B------:R-:W-:Y:S02]  /*6810*/  SEL R4, RZ, 0xffffffff, P4 ;  /* 0xffffffffff047807 */ /* 0x000fe40002000000 */
[----:B------:R-:W-:Y:S01]  /*6820*/  P2R R114, PR, RZ, 0x40 ;  /* 0x00000040ff727803 */ /* 0x000fe20000000000 */
[C---:B------:R-:W-:Y:S01]  /*6830*/  IMAD.SHL.U32 R3, R5.reuse, 0x40, RZ ;  /* 0x0000004005037824 */ /* 0x040fe200078e00ff */
[----:B------:R-:W-:Y:S03]  /*6840*/  LOP3.LUT R5, R5, 0xffe, RZ, 0xc0, !PT ;  /* 0x00000ffe05057812 */ /* 0x000fe600078ec0ff */
[----:B------:R-:W-:Y:S02]  /*6850*/  @P6 SHF.L.U32 R9, R104, 0x1f, RZ ;  /* 0x0000001f68096819 */ /* 0x000fe400000006ff */
[----:B------:R-:W-:Y:S01]  /*6860*/  @P2 SEL R4, R7, R4, !P3 ;  /* 0x0000000407042207 */ /* 0x000fe20005800000 */
[----:B------:R-:W-:Y:S01]  /*6870*/  IMAD.IADD R48, R44, 0x1, -R5 ;  /* 0x000000012c307824 */ /* 0x000fe200078e0a05 */
[----:B------:R-:W1:Y:S01]  /*6880*/  @P6 SYNCS.PHASECHK.TRANS64.TRYWAIT P1, [R0+URZ+0x220], R9 ;  /* 0x00022009000065a7 */ /* 0x000e6200080211ff */
[----:B------:R-:W-:Y:S02]  /*6890*/  LOP3.LUT R3, R3, 0xffffff80, RZ, 0xc0, !PT ;  /* 0xffffff8003037812 */ /* 0x000fe400078ec0ff */
[----:B------:R-:W-:Y:S03]  /*68a0*/  LOP3.LUT R4, R4, 0x1, RZ, 0xc0, !PT ;  /* 0x0000000104047812 */ /* 0x000fe600078ec0ff */
[----:B------:R-:W-:Y:S01]  /*68b0*/  IMAD.IADD R3, R46, 0x1, R3 ;  /* 0x000000012e037824 */ /* 0x000fe200078e0203 */
[----:B------:R-:W-:Y:S03]  /*68c0*/  ISETP.NE.U32.AND P5, PT, R4, 0x1, PT ;  /* 0x000000010400780c */ /* 0x000fe60003fa5070 */
[----:B------:R-:W-:Y:S01]  /*68d0*/  IMAD R48, R48, 0x100000, R3 ;  /* 0x0010000030307824 */ /* 0x000fe200078e0203 */
[----:B------:R-:W-:Y:S01]  /*68e0*/  P2R R124, PR, RZ, 0x20 ;  /* 0x00000020ff7c7803 */ /* 0x000fe20000000000 */
[----:B------:R3:W4:Y:S01]  /*68f0*/  SYNCS.PHASECHK.TRANS64.TRYWAIT P0, [R113+URZ+0x270], R2 ;  /* 0x00027002710075a7 */ /* 0x00072200080011ff */
[----:B-1----:R-:W-:Y:S01]  /*6900*/  @P6 SEL R115, RZ, 0x1, !P1 ;  /* 0x00000001ff736807 */ /* 0x002fe20004800000 */
[----:B---3--:R-:W-:Y:S06]  /*6910*/  @!P6 BRA `(.L_x_118) ;  /* 0x000000000080e947 */ /* 0x008fec0003800000 */
[----:B------:R-:W-:Y:S01]  /*6920*/  @P5 IMAD R5, R105, 0x1000, R100 ;  /* 0x0000100069055824 */ /* 0x000fe200078e0264 */
[----:B------:R-:W-:Y:S01]  /*6930*/  ISETP.NE.AND P1, PT, R115, RZ, PT ;  /* 0x000000ff7300720c */ /* 0x000fe20003f25270 */
[----:B------:R-:W-:Y:S01]  /*6940*/  BSSY B0, `(.L_x_119) ;  /* 0x000000b000007945 */ /* 0x000fe20003800000 */
[----:B------:R-:W-:Y:S01]  /*6950*/  CS2R R82, SRZ ;  /* 0x0000000000527805 */ /* 0x000fe2000001ff00 */
[----:B------:R-:W-:Y:S01]  /*6960*/  @P5 VIADD R4, R5, UR49 ;  /* 0x0000003105045c36 */ /* 0x000fe20008000000 */
[----:B------:R-:W-:Y:S02]  /*6970*/  CS2R R80, SRZ ;  /* 0x0000000000507805 */ /* 0x000fe4000001ff00 */
[----:B------:R-:W-:Y:S02]  /*6980*/  CS2R R86, SRZ ;  /* 0x0000000000567805 */ /* 0x000fe4000001ff00 */
[----:B------:R-:W-:Y:S01]  /*6990*/  CS2R R84, SRZ ;  /* 0x0000000000547805 */ /* 0x000fe2000001ff00 */
[----:B------:R-:W-:Y:S04]  /*69a0*/  @P5 IMAD R4, R108, -0x10, R4 ;  /* 0xfffffff06c045824 */ /* 0x000fe800078e0204 */
[----:B------:R-:W-:Y:S05]  /*69b0*/  @P1 BRA `(.L_x_120) ;  /* 0x00000000000c1947 */ /* 0x000fea0003800000 */
[----:B------:R-:W-:Y:S04]  /*69c0*/  SHF.L.U32 R3, R104, 0x1f, RZ ;  /* 0x0000001f68037819 */ /* 0x000fe800000006ff */
[----:B------:R-:W1:Y:S02]  /*69d0*/  SYNCS.PHASECHK.TRANS64.TRYWAIT P1, [R0+URZ+0x220], R3 ;  /* 0x00022003000075a7 */ /* 0x000e6400080211ff */
[----:B-1----:R-:W-:Y:S05]  /*69e0*/  @!P1 BRA `(.L_x_121) ;  /* 0x0000002c00c09947 */ /* 0x002fea0003800000 */
.L_x_120:
[----:B------:R-:W-:Y:S05]  /*69f0*/  BSYNC B0 ;  /* 0x0000000000007941 */ /* 0x000fea0003800000 */
.L_x_119:
[----:B------:R-:W-:Y:S01]  /*6a00*/  ISETP.NE.AND P1, PT, R124, RZ, PT ;  /* 0x000000ff7c00720c */ /* 0x000fe20003f25270 */
[----:B-1----:R-:W-:Y:S02]  /*6a10*/  VIADD R3, R0, 0x230 ;  /* 0x0000023000037836 */ /* 0x002fe40000000000 */
[----:B------:R-:W-:Y:S02]  /*6a20*/  IMAD.U32 R0, RZ, RZ, UR37 ;  /* 0x00000025ff007e24 */ /* 0x000fe4000f8e00ff */
[----:B------:R-:W-:Y:S03]  /*6a30*/  VIADD R105, R105, 0x1 ;  /* 0x0000000169697836 */ /* 0x000fe60000000000 */
[----:B------:R-:W-:Y:S05]  /*6a40*/  PRMT R0, R0, 0x654, R3 ;  /* 0x0000065400007816 */ /* 0x000fea0000000003 */
[----:B------:R1:W3:Y:S04]  /*6a50*/  @P1 LDS.128 R80, [R5+UR49+0x400] ;  /* 0x0004003105501984 */ /* 0x0002e80008000c00 */
[----:B------:R1:W1:Y:S01]  /*6a60*/  @P1 LDS.128 R84, [R4+0x410] ;  /* 0x0004100004541984 */ /* 0x0002620000000c00 */
[C---:B------:R-:W-:Y:S01]  /*6a70*/  ISETP.NE.AND P1, PT, R105.reuse, 0x2, PT ;  /* 0x000000026900780c */ /* 0x040fe20003f25270 */
[----:B------:R-:W-:Y:S01]  /*6a80*/  @!PT LDS RZ, [RZ] ;  /* 0x00000000fffff984 */ /* 0x000fe20000000800 */
[----:B------:R-:W-:Y:S01]  /*6a90*/  @!PT LDS RZ, [RZ] ;  /* 0x00000000fffff984 */ /* 0x000fe20000000800 */
[----:B------:R-:W-:Y:S01]  /*6aa0*/  @!PT LDS RZ, [RZ] ;  /* 0x00000000fffff984 */ /* 0x000fe20000000800 */
[----:B------:R-:W-:Y:S01]  /*6ab0*/  @!PT LDS RZ, [RZ] ;  /* 0x00000000fffff984 */ /* 0x000fe20000000800 */
[----:B------:R5:W-:Y:S06]  /*6ac0*/  MEMBAR.ALL.CTA ;  /* 0x0000000000007992 */ /* 0x000bec0000008000 */
[----:B-----5:R-:W5:Y:S01]  /*6ad0*/  FENCE.VIEW.ASYNC.S ;  /* 0x00000000000073c6 */ /* 0x020f620000000000 */
[----:B------:R-:W-:Y:S02]  /*6ae0*/  SEL R3, RZ, 0x1, P1 ;  /* 0x00000001ff037807 */ /* 0x000fe40000800000 */
[----:B------:R-:W-:Y:S02]  /*6af0*/  SEL R105, R105, RZ, P1 ;  /* 0x000000ff69697207 */ /* 0x000fe40000800000 */
[----:B------:R-:W-:Y:S01]  /*6b00*/  LOP3.LUT R104, R104, R3, RZ, 0x3c, !PT ;  /* 0x0000000368687212 */ /* 0x000fe200078e3cff */
[----:B-----5:R1:W-:Y:S06]  /*6b10*/  SYNCS.ARRIVE.TRANS64.RED.A1T0 RZ, [R0+URZ], RZ ;  /* 0x000000ff00ff79a7 */ /* 0x0203ec00081004ff */
.L_x_118:
[----:B------:R-:W-:Y:S05]  /*6b20*/  BSYNC B1 ;  /* 0x0000000000017941 */ /* 0x000fea0003800000 */
.L_x_117:
[----:B-1----:R-:W-:Y:S04]  /*6b30*/  SHF.R.U32.HI R0, RZ, 0x15, R48 ;  /* 0x00000015ff007819 */ /* 0x002fe80000011630 */
[----:B------:R-:W-:Y:S01]  /*6b40*/  LOP3.LUT P1, RZ, R0, 0x3, R101, 0x48, !PT ;  /* 0x0000000300ff7812 */ /* 0x000fe20007824865 */
[----:B------:R-:W-:Y:S01]  /*6b50*/  @!UPT UIADD3 URZ, UPT, UPT, URZ, URZ, URZ ;  /* 0x000000fffffff290 */ /* 0x000fe2000fffe0ff */
[----:B----4-:R-:W-:Y:S11]  /*6b60*/  @P0 BRA `(.L_x_122) ;  /* 0x0000000000080947 */ /* 0x010ff60003800000 */
[----:B------:R-:W1:Y:S02]  /*6b70*/  SYNCS.PHASECHK.TRANS64.TRYWAIT P0, [R113+URZ+0x270], R2 ;  /* 0x00027002710075a7 */ /* 0x000e6400080011ff */
[----:B-1----:R-:W-:Y:S05]  /*6b80*/  @!P0 BRA `(.L_x_123) ;  /* 0x0000002c006c8947 */ /* 0x002fea0003800000 */
.L_x_122:
[----:B------:R-:W-:Y:S05]  /*6b90*/  @!P1 BRA `(.L_x_124) ;  /* 0x0000000000409947 */ /* 0x000fea0003800000 */
[----:B------:R-:W4:Y:S01]  /*6ba0*/  LDCU.64 UR8, c[0x4][0x70] ;  /* 0x01000e00ff0877ac */ /* 0x000f220008000a00 */
[----:B------:R-:W-:Y:S01]  /*6bb0*/  MOV R3, 0x0 ;  /* 0x0000000000037802 */ /* 0x000fe20000000f00 */
[----:B------:R-:W-:Y:S02]  /*6bc0*/  HFMA2 R12, -RZ, RZ, 0, 5.9604644775390625e-08 ;  /* 0x00000001ff0c7431 */ /* 0x000fe400000001ff */
[----:B------:R-:W-:Y:S02]  /*6bd0*/  IMAD.MOV.U32 R8, RZ, RZ, 0x192 ;  /* 0x00000192ff087424 */ /* 0x000fe400078e00ff */
[----:B------:R-:W-:Y:S01]  /*6be0*/  IMAD.MOV.U32 R13, RZ, RZ, RZ ;  /* 0x000000ffff0d7224 */ /* 0x000fe200078e00ff */
[----:B------:R-:W5:Y:S01]  /*6bf0*/  LDCU.64 UR6, c[0x4][0x78] ;  /* 0x01000f00ff0677ac */ /* 0x000f620008000a00 */
[----:B-1----:R-:W1:Y:S01]  /*6c00*/  LDC.64 R2, c[0x4][R3] ;  /* 0x0100000003027b82 */ /* 0x002e620000000a00 */
[----:B------:R-:W2:Y:S01]  /*6c10*/  LDCU.64 UR4, c[0x4][0x10] ;  /* 0x01000200ff0477ac */ /* 0x000ea20008000a00 */
[----:B----4-:R-:W-:Y:S01]  /*6c20*/  MOV R5, UR9 ;  /* 0x0000000900057c02 */ /* 0x010fe20008000f00 */
[----:B------:R-:W-:Y:S01]  /*6c30*/  IMAD.U32 R4, RZ, RZ, UR8 ;  /* 0x00000008ff047e24 */ /* 0x000fe2000f8e00ff */
[----:B-----5:R-:W-:Y:S01]  /*6c40*/  MOV R7, UR7 ;  /* 0x0000000700077c02 */ /* 0x020fe20008000f00 */
[----:B------:R-:W-:Y:S01]  /*6c50*/  IMAD.U32 R6, RZ, RZ, UR6 ;  /* 0x00000006ff067e24 */ /* 0x000fe2000f8e00ff */
[----:B--2---:R-:W-:Y:S01]  /*6c60*/  MOV R11, UR5 ;  /* 0x00000005000b7c02 */ /* 0x004fe20008000f00 */
[----:B------:R-:W-:Y:S02]  /*6c70*/  IMAD.U32 R10, RZ, RZ, UR4 ;  /* 0x00000004ff0a7e24 */ /* 0x000fe4000f8e00ff */
[----:B------:R-:W-:Y:S07]  /*6c80*/  LEPC R20, `(.L_x_124) ;  /* 0x000000001014794e */ /* 0x000fee0000000000 */
[----:B-1-3--:R-:W-:Y:S05]  /*6c90*/  CALL.ABS.NOINC R2 ;  /* 0x0000000002007343 */ /* 0x00afea0003c00000 */
.L_x_124:
[-C--:B---3--:R-:W-:Y:S01]  /*6ca0*/  F2FP.F16.E4M3.UNPACK_B R51, R80.reuse ;  /* 0x00000050ff33723e */ /* 0x088fe200020006ff */
[----:B------:R-:W-:Y:S05]  /*6cb0*/  WARPSYNC.ALL ;  /* 0x0000000000007948 */ /* 0x000fea0003800000 */
[----:B------:R-:W-:Y:S01]  /*6cc0*/  R2UR UR4, R48 ;  /* 0x00000000300472ca */ /* 0x000fe200000e0000 */
[--C-:B------:R-:W-:Y:S01]  /*6cd0*/  HADD2.F32 R50, -RZ, R51.reuse.H0_H0 ;  /* 0x20000033ff327230 */ /* 0x100fe20000004100 */
[----:B------:R-:W-:Y:S01]  /*6ce0*/  F2FP.F16.E4M3.UNPACK_B R53, R80.H1 ;  /* 0x00000050ff35723e */ /* 0x000fe200030006ff */
[----:B------:R-:W-:Y:S01]  /*6cf0*/  HADD2.F32 R51, -RZ, R51.H1_H1 ;  /* 0x30000033ff337230 */ /* 0x000fe20000004100 */
[-C--:B------:R-:W-:Y:S01]  /*6d00*/  F2FP.F16.E4M3.UNPACK_B R55, R81.reuse ;  /* 0x00000051ff37723e */ /* 0x080fe200020006ff */
[----:B------:R-:W-:Y:S01]  /*6d10*/  BSSY.RECONVERGENT B0, `(.L_x_125) ;  /* 0x0000099000007945 */ /* 0x000fe20003800200 */
[----:B------:R-:W-:Y:S01]  /*6d20*/  F2FP.F16.E4M3.UNPACK_B R57, R81.H1 ;  /* 0x00000051ff39723e */ /* 0x000fe200030006ff */
[--C-:B------:R-:W-:Y:S01]  /*6d30*/  HADD2.F32 R52, -RZ, R53.reuse.H0_H0 ;  /* 0x20000035ff347230 */ /* 0x100fe20000004100 */
[-C--:B------:R-:W-:Y:S01]  /*6d40*/  F2FP.F16.E4M3.UNPACK_B R59, R82.reuse ;  /* 0x00000052ff3b723e */ /* 0x080fe200020006ff */
[----:B------:R-:W-:Y:S01]  /*6d50*/  HADD2.F32 R54, -RZ, R53.H1_H1 ;  /* 0x30000035ff367230 */ /* 0x000fe20000004100 */
[----:B------:R-:W-:Y:S01]  /*6d60*/  F2FP.F16.E4M3.UNPACK_B R61, R82.H1 ;  /* 0x00000052ff3d723e */ /* 0x000fe200030006ff */
[--C-:B------:R-:W-:Y:S01]  /*6d70*/  HADD2.F32 R53, -RZ, R55.reuse.H0_H0 ;  /* 0x20000037ff357230 */ /* 0x100fe20000004100 */
[-C--:B------:R-:W-:Y:S01]  /*6d80*/  F2FP.F16.E4M3.UNPACK_B R63, R83.reuse ;  /* 0x00000053ff3f723e */ /* 0x080fe200020006ff */
[----:B------:R-:W-:Y:S01]  /*6d90*/  LDTM.16dp32bit_t0_t15.x32 R4, tmem[UR4] ;  /* 0x00000004000479ee */ /* 0x000fe20008a80000 */
[----:B------:R-:W2:Y:S01]  /*6da0*/  LDTM.16dp32bit_t16_t31.x32 R4, tmem[UR4+0x20] ;  /* 0x00002004000479ee */ /* 0x000ea20008aa0000 */
[----:B------:R-:W-:Y:S01]  /*6db0*/  SHF.L.U32 R125, R102, 0x4, RZ ;  /* 0x00000004667d7819 */ /* 0x000fe200000006ff */
[----:B------:R-:W-:Y:S01]  /*6dc0*/  HADD2.F32 R56, -RZ, R55.H1_H1 ;  /* 0x30000037ff387230 */ /* 0x000fe20000004100 */
[----:B------:R-:W-:Y:S01]  /*6dd0*/  ISETP.NE.AND P6, PT, R114, RZ, PT ;  /* 0x000000ff7200720c */ /* 0x000fe20003fc5270 */
[----:B------:R-:W-:Y:S01]  /*6de0*/  HADD2.F32 R60, -RZ, R59.H1_H1 ;  /* 0x3000003bff3c7230 */ /* 0x000fe20000004100 */
[----:B------:R-:W-:Y:S01]  /*6df0*/  IADD3 R114, PT, PT, R100, UR49, RZ ;  /* 0x0000003164727c10 */ /* 0x000fe2000fffe0ff */
[----:B------:R-:W-:Y:S01]  /*6e00*/  HADD2.F32 R64, -RZ, R63.H1_H1 ;  /* 0x3000003fff407230 */ /* 0x000fe20000004100 */
[----:B------:R-:W-:Y:S01]  /*6e10*/  F2FP.F16.E4M3.UNPACK_B R65, R83.H1 ;  /* 0x00000053ff41723e */ /* 0x000fe200030006ff */
[--C-:B------:R-:W-:Y:S01]  /*6e20*/  HADD2.F32 R55, -RZ, R57.reuse.H0_H0 ;  /* 0x20000039ff377230 */ /* 0x100fe20000004100 */
[----:B------:R-:W-:Y:S01]  /*6e30*/  IADD3 R114, PT, PT, R114, R125, RZ ;  /* 0x0000007d72727210 */ /* 0x000fe20007ffe0ff */
[----:B------:R-:W-:Y:S01]  /*6e40*/  HADD2.F32 R58, -RZ, R57.H1_H1 ;  /* 0x30000039ff3a7230 */ /* 0x000fe20000004100 */
[-C--:B------:R-:W-:Y:S01]  /*6e50*/  F2FP.F16.E4M3.UNPACK_B R67, R84.reuse ;  /* 0x00000054ff43723e */ /* 0x080fe200020006ff */
[----:B------:R-:W-:Y:S01]  /*6e60*/  HADD2.F32 R57, -RZ, R59.H0_H0 ;  /* 0x2000003bff397230 */ /* 0x000fe20000004100 */
[----:B------:R-:W-:Y:S01]  /*6e70*/  F2FP.F16.E4M3.UNPACK_B R69, R84.H1 ;  /* 0x00000054ff45723e */ /* 0x000fe200030006ff */
[----:B------:R-:W-:Y:S01]  /*6e80*/  HADD2.F32 R59, -RZ, R61.H0_H0 ;  /* 0x2000003dff3b7230 */ /* 0x000fe20000004100 */
[-C--:B------:R-:W-:Y:S01]  /*6e90*/  F2FP.F16.E4M3.UNPACK_B R71, R85.reuse ;  /* 0x00000055ff47723e */ /* 0x080fe200020006ff */
[----:B------:R-:W-:Y:S01]  /*6ea0*/  HADD2.F32 R68, -RZ, R67.H1_H1 ;  /* 0x30000043ff447230 */ /* 0x000fe20000004100 */
[----:B------:R-:W-:Y:S01]  /*6eb0*/  F2FP.F16.E4M3.UNPACK_B R73, R85.H1 ;  /* 0x00000055ff49723e */ /* 0x000fe200030006ff */
[----:B------:R-:W-:Y:S01]  /*6ec0*/  HADD2.F32 R62, -RZ, R61.H1_H1 ;  /* 0x3000003dff3e7230 */ /* 0x000fe20000004100 */
[-C--:B------:R-:W-:Y:S01]  /*6ed0*/  F2FP.F16.E4M3.UNPACK_B R75, R86.reuse ;  /* 0x00000056ff4b723e */ /* 0x080fe200020006ff */
[----:B------:R-:W-:Y:S01]  /*6ee0*/  HADD2.F32 R61, -RZ, R63.H0_H0 ;  /* 0x2000003fff3d7230 */ /* 0x000fe20000004100 */
[----:B------:R-:W-:Y:S01]  /*6ef0*/  F2FP.F16.E4M3.UNPACK_B R77, R86.H1 ;  /* 0x00000056ff4d723e */ /* 0x000fe200030006ff */
[----:B------:R-:W-:Y:S01]  /*6f00*/  HADD2.F32 R72, -RZ, R71.H1_H1 ;  /* 0x30000047ff487230 */ /* 0x000fe20000004100 */
[----:B------:R-:W-:Y:S01]  /*6f10*/  F2FP.F16.E4M3.UNPACK_B R79, R87.H1 ;  /* 0x00000057ff4f723e */ /* 0x000fe200030006ff */
[C---:B--2---:R-:W-:Y:S01]  /*6f20*/  FMUL R0, R47.reuse, R4 ;  /* 0x000000042f007220 */ /* 0x044fe20000400000 */
[C---:B-1----:R-:W-:Y:S01]  /*6f30*/  FMUL R2, R47.reuse, R5 ;  /* 0x000000052f027220 */ /* 0x042fe20000400000 */
[C---:B------:R-:W-:Y:S01]  /*6f40*/  FMUL R4, R47.reuse, R8 ;  /* 0x000000082f047220 */ /* 0x040fe20000400000 */
[----:B------:R-:W-:Y:S01]  /*6f50*/  FMUL R5, R47, R9 ;  /* 0x000000092f057220 */ /* 0x000fe20000400000 */
[C---:B------:R-:W-:Y:S01]  /*6f60*/  FFMA R0, R49.reuse, R50, R0 ;  /* 0x0000003231007223 */ /* 0x040fe20000000000 */
[----:B------:R-:W-:Y:S01]  /*6f70*/  FFMA R2, R49, R51, R2 ;  /* 0x0000003331027223 */ /* 0x000fe20000000002 */
[C---:B------:R-:W-:Y:S01]  /*6f80*/  FMUL R8, R47.reuse, R12 ;  /* 0x0000000c2f087220 */ /* 0x040fe20000400000 */
[C---:B------:R-:W-:Y:S01]  /*6f90*/  FMUL R9, R47.reuse, R13 ;  /* 0x0000000d2f097220 */ /* 0x040fe20000400000 */
[C---:B------:R-:W-:Y:S01]  /*6fa0*/  FMUL R12, R47.reuse, R16 ;  /* 0x000000102f0c7220 */ /* 0x040fe20000400000 */
[C---:B------:R-:W-:Y:S01]  /*6fb0*/  FMUL R13, R47.reuse, R17 ;  /* 0x000000112f0d7220 */ /* 0x040fe20000400000 */
[C---:B------:R-:W-:Y:S01]  /*6fc0*/  FMUL R16, R47.reuse, R20 ;  /* 0x000000142f107220 */ /* 0x040fe20000400000 */
[C---:B------:R-:W-:Y:S01]  /*6fd0*/  FMUL R17, R47.reuse, R21 ;  /* 0x000000152f117220 */ /* 0x040fe20000400000 */
[C---:B------:R-:W-:Y:S01]  /*6fe0*/  FMUL R20, R47.reuse, R24 ;  /* 0x000000182f147220 */ /* 0x040fe20000400000 */
[C---:B------:R-:W-:Y:S01]  /*6ff0*/  FMUL R21, R47.reuse, R25 ;  /* 0x000000192f157220 */ /* 0x040fe20000400000 */
[----:B------:R-:W-:Y:S02]  /*7000*/  HADD2.F32 R76, -RZ, R75.H1_H1 ;  /* 0x3000004bff4c7230 */ /* 0x000fe40000004100 */
[C---:B------:R-:W-:Y:S01]  /*7010*/  FMUL R24, R47.reuse, R28 ;  /* 0x0000001c2f187220 */ /* 0x040fe20000400000 */
[C---:B------:R-:W-:Y:S01]  /*7020*/  FMUL R25, R47.reuse, R29 ;  /* 0x0000001d2f197220 */ /* 0x040fe20000400000 */
[C---:B------:R-:W-:Y:S01]  /*7030*/  FMUL R28, R47.reuse, R32 ;  /* 0x000000202f1c7220 */ /* 0x040fe20000400000 */
[C---:B------:R-:W-:Y:S01]  /*7040*/  FMUL R29, R47.reuse, R33 ;  /* 0x000000212f1d7220 */ /* 0x040fe20000400000 */
[C---:B------:R-:W-:Y:S01]  /*7050*/  FMUL R3, R47.reuse, R6 ;  /* 0x000000062f037220 */ /* 0x040fe20000400000 */
[C---:B------:R-:W-:Y:S01]  /*7060*/  FMUL R7, R47.reuse, R7 ;  /* 0x000000072f077220 */ /* 0x040fe20000400000 */
[C---:B------:R-:W-:Y:S01]  /*7070*/  FMUL R6, R47.reuse, R10 ;  /* 0x0000000a2f067220 */ /* 0x040fe20000400000 */
[----:B------:R-:W-:Y:S01]  /*7080*/  FMUL R11, R47, R11 ;  /* 0x0000000b2f0b7220 */ /* 0x000fe20000400000 */
[C---:B------:R-:W-:Y:S01]  /*7090*/  FFMA R3, R49.reuse, R52, R3 ;  /* 0x0000003431037223 */ /* 0x040fe20000000003 */
[C---:B------:R-:W-:Y:S01]  /*70a0*/  FFMA R7, R49.reuse, R54, R7 ;  /* 0x0000003631077223 */ /* 0x040fe20000000007 */
[C---:B------:R-:W-:Y:S01]  /*70b0*/  FFMA R4, R49.reuse, R53, R4 ;  /* 0x0000003531047223 */ /* 0x040fe20000000004 */
[----:B------:R-:W-:Y:S01]  /*70c0*/  F2FP.F16.E4M3.UNPACK_B R50, R87 ;  /* 0x00000057ff32723e */ /* 0x000fe200020006ff */
[C---:B------:R-:W-:Y:S01]  /*70d0*/  FFMA R5, R49.reuse, R56, R5 ;  /* 0x0000003831057223 */ /* 0x040fe20000000005 */
[----:B------:R-:W-:Y:S01]  /*70e0*/  FFMA R6, R49, R55, R6 ;  /* 0x0000003731067223 */ /* 0x000fe20000000006 */
[----:B------:R-:W-:Y:S01]  /*70f0*/  F2FP.SATFINITE.E4M3.F32.PACK_AB_MERGE_C R117, R7, R3, RZ ;  /* 0x000000030775723e */ /* 0x000fe200048070ff */
[C---:B------:R-:W-:Y:S01]  /*7100*/  FFMA R11, R49.reuse, R58, R11 ;  /* 0x0000003a310b7223 */ /* 0x040fe2000000000b */
[C---:B------:R-:W-:Y:S01]  /*7110*/  FFMA R8, R49.reuse, R57, R8 ;  /* 0x0000003931087223 */ /* 0x040fe20000000008 */
[----:B------:R-:W-:Y:S01]  /*7120*/  ISETP.NE.AND P0, PT, R110, RZ, PT ;  /* 0x000000ff6e00720c */ /* 0x000fe20003f05270 */
[----:B------:R-:W-:Y:S01]  /*7130*/  FFMA R9, R49, R60, R9 ;  /* 0x0000003c31097223 */ /* 0x000fe20000000009 */
[----:B------:R-:W-:Y:S01]  /*7140*/  F2FP.SATFINITE.E4M3.F32.PACK_AB_MERGE_C R116, R2, R0, R117 ;  /* 0x000000000274723e */ /* 0x000fe20004807075 */
[--C-:B------:R-:W-:Y:S01]  /*7150*/  HADD2.F32 R51, -RZ, R50.reuse.H0_H0 ;  /* 0x20000032ff337230 */ /* 0x100fe20000004100 */
[----:B------:R-:W-:Y:S01]  /*7160*/  F2FP.SATFINITE.E4M3.F32.PACK_AB_MERGE_C R117, R11, R6, RZ ;  /* 0x000000060b75723e */ /* 0x000fe200048070ff */
[----:B------:R-:W-:Y:S02]  /*7170*/  HADD2.F32 R50, -RZ, R50.H1_H1 ;  /* 0x30000032ff327230 */ /* 0x000fe40000004100 */
[C---:B------:R-:W-:Y:S01]  /*7180*/  FMUL R10, R47.reuse, R14 ;  /* 0x0000000e2f0a7220 */ /* 0x040fe20000400000 */
[----:B------:R-:W-:Y:S01]  /*7190*/  FMUL R15, R47, R15 ;  /* 0x0000000f2f0f7220 */ /* 0x000fe20000400000 */
[--C-:B------:R-:W-:Y:S01]  /*71a0*/  HADD2.F32 R63, -RZ, R65.reuse.H0_H0 ;  /* 0x20000041ff3f7230 */ /* 0x100fe20000004100 */
[----:B------:R-:W-:Y:S01]  /*71b0*/  F2FP.SATFINITE.E4M3.F32.PACK_AB_MERGE_C R117, R5, R4, R117 ;  /* 0x000000040575723e */ /* 0x000fe20004807075 */
[C---:B------:R-:W-:Y:S01]  /*71c0*/  FFMA R10, R49.reuse, R59, R10 ;  /* 0x0000003b310a7223 */ /* 0x040fe2000000000a */
[C---:B------:R-:W-:Y:S01]  /*71d0*/  FFMA R15, R49.reuse, R62, R15 ;  /* 0x0000003e310f7223 */ /* 0x040fe2000000000f */
[C---:B------:R-:W-:Y:S01]  /*71e0*/  FFMA R12, R49.reuse, R61, R12 ;  /* 0x0000003d310c7223 */ /* 0x040fe2000000000c */
[----:B------:R-:W-:Y:S01]  /*71f0*/  FFMA R13, R49, R64, R13 ;  /* 0x00000040310d7223 */ /* 0x000fe2000000000d */
[----:B------:R-:W-:Y:S02]  /*7200*/  HADD2.F32 R66, -RZ, R65.H1_H1 ;  /* 0x30000041ff427230 */ /* 0x000fe40000004100 */
[C---:B------:R-:W-:Y:S01]  /*7210*/  FMUL R14, R47.reuse, R18 ;  /* 0x000000122f0e7220 */ /* 0x040fe20000400000 */
[----:B------:R-:W-:Y:S02]  /*7220*/  HADD2.F32 R65, -RZ, R67.H0_H0 ;  /* 0x20000043ff417230 */ /* 0x000fe40000004100 */
[----:B------:R-:W-:Y:S01]  /*7230*/  FMUL R19, R47, R19 ;  /* 0x000000132f137220 */ /* 0x000fe20000400000 */
[--C-:B------:R-:W-:Y:S02]  /*7240*/  HADD2.F32 R67, -RZ, R69.reuse.H0_H0 ;  /* 0x20000045ff437230 */ /* 0x100fe40000004100 */
[----:B------:R-:W-:Y:S01]  /*7250*/  FFMA R14, R49, R63, R14 ;  /* 0x0000003f310e7223 */ /* 0x000fe2000000000e */
[----:B------:R-:W-:Y:S02]  /*7260*/  HADD2.F32 R70, -RZ, R69.H1_H1 ;  /* 0x30000045ff467230 */ /* 0x000fe40000004100 */
[----:B------:R-:W-:Y:S01]  /*7270*/  FMUL R18, R47, R22 ;  /* 0x000000162f127220 */ /* 0x000fe20000400000 */
[----:B------:R-:W-:Y:S02]  /*7280*/  HADD2.F32 R69, -RZ, R71.H0_H0 ;  /* 0x20000047ff457230 */ /* 0x000fe40000004100 */
[----:B------:R-:W-:Y:S01]  /*7290*/  FFMA R19, R49, R66, R19 ;  /* 0x0000004231137223 */ /* 0x000fe20000000013 */
[----:B------:R-:W-:Y:S01]  /*72a0*/  FMUL R23, R47, R23 ;  /* 0x000000172f177220 */ /* 0x000fe20000400000 */
[C---:B------:R-:W-:Y:S01]  /*72b0*/  FFMA R16, R49.reuse, R65, R16 ;  /* 0x0000004131107223 */ /* 0x040fe20000000010 */
[C---:B------:R-:W-:Y:S01]  /*72c0*/  FFMA R17, R49.reuse, R68, R17 ;  /* 0x0000004431117223 */ /* 0x040fe20000000011 */
        /* <DEDUP_REMOVED lines=23> */
[----:B------:R-:W-:Y:S01]  /*7440*/  F2FP.SATFINITE.E4M3.F32.PACK_AB_MERGE_C R118, R15, R10, RZ ;  /* 0x0000000a0f76723e */ /* 0x000fe200048070ff */
[----:B------:R-:W-:Y:S01]  /*7450*/  FFMA R28, R49, R51, R28 ;  /* 0x00000033311c7223 */ /* 0x000fe2000000001c */
[----:B------:R-:W-:Y:S01]  /*7460*/  F2FP.SATFINITE.E4M3.F32.PACK_AB_MERGE_C R119, R19, R14, RZ ;  /* 0x0000000e1377723e */ /* 0x000fe200048070ff */
[C---:B------:R-:W-:Y:S01]  /*7470*/  FFMA R29, R49.reuse, R50, R29 ;  /* 0x00000032311d7223 */ /* 0x040fe2000000001d */
[C---:B------:R-:W-:Y:S01]  /*7480*/  FFMA R30, R49.reuse, R77, R30 ;  /* 0x0000004d311e7223 */ /* 0x040fe2000000001e */
[----:B------:R-:W-:Y:S01]  /*7490*/  FFMA R35, R49, R52, R35 ;  /* 0x0000003431237223 */ /* 0x000fe20000000023 */
[----:B------:R-:W-:Y:S02]  /*74a0*/  F2FP.SATFINITE.E4M3.F32.PACK_AB_MERGE_C R118, R9, R8, R118 ;  /* 0x000000080976723e */ /* 0x000fe40004807076 */
[----:B------:R-:W-:Y:S02]  /*74b0*/  F2FP.SATFINITE.E4M3.F32.PACK_AB_MERGE_C R119, R13, R12, R119 ;  /* 0x0000000c0d77723e */ /* 0x000fe40004807077 */
[----:B------:R-:W-:Y:S02]  /*74c0*/  F2FP.SATFINITE.E4M3.F32.PACK_AB_MERGE_C R120, R23, R18, RZ ;  /* 0x000000121778723e */ /* 0x000fe400048070ff */
[----:B------:R-:W-:Y:S01]  /*74d0*/  F2FP.SATFINITE.E4M3.F32.PACK_AB_MERGE_C R121, R27, R22, RZ ;  /* 0x000000161b79723e */ /* 0x000fe200048070ff */
[----:B------:R1:W-:Y:S01]  /*74e0*/  STS.128 [R100+UR49+0x2400], R116 ;  /* 0x0024007464007988 */ /* 0x0003e20008000c31 */
[----:B------:R-:W-:Y:S02]  /*74f0*/  F2FP.SATFINITE.E4M3.F32.PACK_AB_MERGE_C R122, R31, R26, RZ ;  /* 0x0000001a1f7a723e */ /* 0x000fe400048070ff */
[----:B------:R-:W-:Y:S02]  /*7500*/  F2FP.SATFINITE.E4M3.F32.PACK_AB_MERGE_C R123, R35, R30, RZ ;  /* 0x0000001e237b723e */ /* 0x000fe400048070ff */
[----:B------:R-:W-:Y:S02]  /*7510*/  F2FP.SATFINITE.E4M3.F32.PACK_AB_MERGE_C R120, R17, R16, R120 ;  /* 0x000000101178723e */ /* 0x000fe40004807078 */
[----:B------:R-:W-:Y:S02]  /*7520*/  F2FP.SATFINITE.E4M3.F32.PACK_AB_MERGE_C R121, R21, R20, R121 ;  /* 0x000000141579723e */ /* 0x000fe40004807079 */
[----:B------:R-:W-:Y:S02]  /*7530*/  F2FP.SATFINITE.E4M3.F32.PACK_AB_MERGE_C R122, R25, R24, R122 ;  /* 0x00000018197a723e */ /* 0x000fe4000480707a */
[----:B------:R-:W-:Y:S02]  /*7540*/  F2FP.SATFINITE.E4M3.F32.PACK_AB_MERGE_C R123, R29, R28, R123 ;  /* 0x0000001c1d7b723e */ /* 0x000fe4000480707b */
[----:B------:R-:W-:Y:S02]  /*7550*/  LEA R32, R105, UR49, 0x3 ;  /* 0x0000003169207c11 */ /* 0x000fe4000f8e18ff */
[----:B------:R-:W-:Y:S01]  /*7560*/  @P6 SHF.L.U32 R33, R104, 0x1f, RZ ;  /* 0x0000001f68216819 */ /* 0x000fe200000006ff */
[----:B------:R1:W-:Y:S01]  /*7570*/  STS.128 [R114+0x2410], R120 ;  /* 0x0024107872007388 */ /* 0x0003e20000000c00 */
[----:B------:R-:W-:Y:S01]  /*7580*/  @!PT LDS RZ, [RZ] ;  /* 0x00000000fffff984 */ /* 0x000fe20000000800 */
[----:B------:R-:W-:Y:S01]  /*7590*/  @!PT LDS RZ, [RZ] ;  /* 0x00000000fffff984 */ /* 0x000fe20000000800 */
[----:B------:R-:W-:Y:S01]  /*75a0*/  @!PT LDS RZ, [RZ] ;  /* 0x00000000fffff984 */ /* 0x000fe20000000800 */
[----:B------:R-:W-:Y:S01]  /*75b0*/  @!PT LDS RZ, [RZ] ;  /* 0x00000000fffff984 */ /* 0x000fe20000000800 */
[----:B------:R2:W-:Y:S07]  /*75c0*/  MEMBAR.ALL.CTA ;  /* 0x0000000000007992 */ /* 0x0005ee0000008000 */
[----:B--2---:R-:W2:Y:S02]  /*75d0*/  FENCE.VIEW.ASYNC.S ;  /* 0x00000000000073c6 */ /* 0x004ea40000000000 */
[----:B--2---:R-:W-:Y:S06]  /*75e0*/  BAR.SYNC.DEFER_BLOCKING 0x1, 0x80 ;  /* 0x0042000000007b1d */ /* 0x004fec0000010000 */
[----:B------:R-:W-:Y:S05]  /*75f0*/  @P0 BRA `(.L_x_126) ;  /* 0x0000000000280947 */ /* 0x000fea0003800000 */
[----:B------:R-:W-:Y:S02]  /*7600*/  UIADD3 UR4, UPT, UPT, UR49, 0x2400, URZ ;  /* 0x0000240031047890 */ /* 0x000fe4000fffe0ff */
[----:B------:R-:W-:Y:S01]  /*7610*/  UIADD3 UR6, UP0, UPT, UR52, 0x680, URZ ;  /* 0x0000068034067890 */ /* 0x000fe2000ff1e0ff */
[----:B------:R-:W-:Y:S03]  /*7620*/  UMOV UR43, UR36 ;  /* 0x00000024002b7c82 */ /* 0x000fe60008000000 */
[----:B------:R-:W-:Y:S01]  /*7630*/  MOV R109, UR4 ;  /* 0x00000004006d7c02 */ /* 0x000fe20008000f00 */
[----:B------:R-:W-:Y:S03]  /*7640*/  UIADD3.X UR7, UPT, UPT, URZ, UR53, URZ, UP0, !UPT ;  /* 0x00000035ff077290 */ /* 0x000fe600087fe4ff */
[----:B------:R-:W-:Y:S11]  /*7650*/  R2UR UR40, R109 ;  /* 0x000000006d2872ca */ /* 0x000ff600000e0000 */
[----:B------:R-:W-:Y:S02]  /*7660*/  @!UPT UIADD3 URZ, UPT, UPT, URZ, URZ, URZ ;  /* 0x000000fffffff290 */ /* 0x000fe4000fffe0ff */
[----:B------:R2:W-:Y:S01]  /*7670*/  UTMASTG.3D [UR40], [UR6] ;  /* 0x00000028060073b5 */ /* 0x0005e20008010000 */
[----:B------:R0:W-:Y:S01]  /*7680*/  UTMACMDFLUSH ;  /* 0x00000000000079b7 */ /* 0x0001e20000000000 */
[----:B--2---:R-:W-:Y:S04]  /*7690*/  DEPBAR.LE SB0, 0x1 ;  /* 0x000080400000791a */ /* 0x004fe80000000000 */
.L_x_126:
[----:B------:R-:W-:Y:S05]  /*76a0*/  BSYNC.RECONVERGENT B0 ;  /* 0x0000000000007941 */ /* 0x000fea0003800200 */
.L_x_125:
[----:B------:R-:W-:Y:S06]  /*76b0*/  BAR.SYNC.DEFER_BLOCKING 0x1, 0x80 ;  /* 0x0042000000007b1d */ /* 0x000fec0000010000 */
[----:B------:R-:W2:Y:S01]  /*76c0*/  @P6 SYNCS.PHASECHK.TRANS64.TRYWAIT P0, [R32+URZ+0x220], R33 ;  /* 0x00022021200065a7 */ /* 0x000ea200080011ff */
[----:B------:R-:W-:Y:S01]  /*76d0*/  BSSY B1, `(.L_x_127) ;  /* 0x0000020000017945 */ /* 0x000fe20003800000 */
[----:B--2---:R-:W-:Y:S03]  /*76e0*/  @P6 SEL R115, RZ, 0x1, !P0 ;  /* 0x00000001ff736807 */ /* 0x004fe60004000000 */
[----:B------:R-:W-:Y:S05]  /*76f0*/  @!P6 BRA `(.L_x_128) ;  /* 0x000000000074e947 */ /* 0x000fea0003800000 */
[----:B------:R-:W-:Y:S01]  /*7700*/  ISETP.NE.AND P1, PT, R124, RZ, PT ;  /* 0x000000ff7c00720c */ /* 0x000fe20003f25270 */
[----:B------:R-:W-:Y:S01]  /*7710*/  BSSY B0, `(.L_x_129) ;  /* 0x0000009000007945 */ /* 0x000fe20003800000 */
[----:B------:R-:W-:Y:S11]  /*7720*/  ISETP.NE.AND P0, PT, R115, RZ, PT ;  /* 0x000000ff7300720c */ /* 0x000ff60003f05270 */
[----:B------:R-:W-:Y:S05]  /*7730*/  @P1 IMAD R0, R105, 0x1000, R100 ;  /* 0x0000100069001824 */ /* 0x000fea00078e0264 */
[----:B------:R-:W-:Y:S05]  /*7740*/  @P1 IADD3 R2, PT, PT, R0, UR49, RZ ;  /* 0x0000003100021c10 */ /* 0x000fea000fffe0ff */
[----:B------:R-:W-:Y:S01]  /*7750*/  @P1 IMAD.IADD R2, R2, 0x1, R125 ;  /* 0x0000000102021824 */ /* 0x000fe200078e027d */
[----:B------:R-:W-:Y:S06]  /*7760*/  @P0 BRA `(.L_x_130) ;  /* 0x00000000000c0947 */ /* 0x000fec0003800000 */
[----:B------:R-:W-:Y:S04]  /*7770*/  SHF.L.U32 R3, R104, 0x1f, RZ ;  /* 0x0000001f68037819 */ /* 0x000fe800000006ff */
[----:B------:R-:W2:Y:S02]  /*7780*/  SYNCS.PHASECHK.TRANS64.TRYWAIT P0, [R32+URZ+0x220], R3 ;  /* 0x00022003200075a7 */ /* 0x000ea400080011ff */
[----:B--2---:R-:W-:Y:S05]  /*7790*/  @!P0 BRA `(.L_x_131) ;  /* 0x00000020007c8947 */ /* 0x004fea0003800000 */
.L_x_130:
[----:B------:R-:W-:Y:S05]  /*77a0*/  BSYNC B0 ;  /* 0x0000000000007941 */ /* 0x000fea0003800000 */
.L_x_129:
[----:B------:R-:W-:Y:S01]  /*77b0*/  ISETP.NE.AND P0, PT, R124, RZ, PT ;  /* 0x000000ff7c00720c */ /* 0x000fe20003f05270 */
[----:B--2---:R-:W-:Y:S02]  /*77c0*/  VIADD R32, R32, 0x230 ;  /* 0x0000023020207836 */ /* 0x004fe40000000000 */
[----:B------:R-:W-:Y:S02]  /*77d0*/  IMAD.U32 R3, RZ, RZ, UR37 ;  /* 0x00000025ff037e24 */ /* 0x000fe4000f8e00ff */
[----:B------:R-:W-:Y:S03]  /*77e0*/  VIADD R105, R105, 0x1 ;  /* 0x0000000169697836 */ /* 0x000fe60000000000 */
[----:B------:R-:W-:Y:S05]  /*77f0*/  PRMT R3, R3, 0x654, R32 ;  /* 0x0000065403037816 */ /* 0x000fea0000000020 */
[----:B------:R2:W3:Y:S04]  /*7800*/  @P0 LDS.128 R80, [R0+UR49+0x400] ;  /* 0x0004003100500984 */ /* 0x0004e80008000c00 */
[----:B------:R2:W4:Y:S01]  /*7810*/  @P0 LDS.128 R84, [R2+0x410] ;  /* 0x0004100002540984 */ /* 0x0005220000000c00 */
[C---:B------:R-:W-:Y:S01]  /*7820*/  ISETP.NE.AND P0, PT, R105.reuse, 0x2, PT ;  /* 0x000000026900780c */ /* 0x040fe20003f05270 */
[----:B------:R-:W-:Y:S01]  /*7830*/  @!PT LDS RZ, [RZ] ;  /* 0x00000000fffff984 */ /* 0x000fe20000000800 */
[----:B------:R-:W-:Y:S01]  /*7840*/  @!PT LDS RZ, [RZ] ;  /* 0x00000000fffff984 */ /* 0x000fe20000000800 */
[----:B------:R-:W-:Y:S01]  /*7850*/  @!PT LDS RZ, [RZ] ;  /* 0x00000000fffff984 */ /* 0x000fe20000000800 */
[----:B------:R-:W-:Y:S01]  /*7860*/  @!PT LDS RZ, [RZ] ;  /* 0x00000000fffff984 */ /* 0x000fe20000000800 */
[----:B------:R5:W-:Y:S06]  /*7870*/  MEMBAR.ALL.CTA ;  /* 0x0000000000007992 */ /* 0x000bec0000008000 */
[----:B-----5:R-:W5:Y:S01]  /*7880*/  FENCE.VIEW.ASYNC.S ;  /* 0x00000000000073c6 */ /* 0x020f620000000000 */
[----:B------:R-:W-:Y:S01]  /*7890*/  SEL R105, R105, RZ, P0 ;  /* 0x000000ff69697207 */ /* 0x000fe20000000000 */
[----:B-----5:R5:W-:Y:S02]  /*78a0*/  SYNCS.ARRIVE.TRANS64.RED.A1T0 RZ, [R3+URZ], RZ ;  /* 0x000000ff03ff79a7 */ /* 0x020be400081004ff */
[----:B-----5:R-:W-:Y:S04]  /*78b0*/  SEL R3, RZ, 0x1, P0 ;  /* 0x00000001ff037807 */ /* 0x020fe80000000000 */
[----:B--23--:R-:W-:Y:S02]  /*78c0*/  LOP3.LUT R104, R104, R3, RZ, 0x3c, !PT ;  /* 0x0000000368687212 */ /* 0x00cfe400078e3cff */
.L_x_128:
[----:B------:R-:W-:Y:S05]  /*78d0*/  BSYNC B1 ;  /* 0x0000000000017941 */ /* 0x000fea0003800000 */
.L_x_127:
[----:B------:R-:W-:Y:S05]  /*78e0*/  VIADD R0, R48, 0x40 ;  /* 0x0000004030007836 */ /* 0x000fea0000000000 */
[----:B------:R-:W-:Y:S04]  /*78f0*/  SHF.R.U32.HI R0, RZ, 0x15, R0 ;  /* 0x00000015ff007819 */ /* 0x000fe80000011600 */
[----:B------:R-:W-:Y:S11]  /*7900*/  LOP3.LUT P0, RZ, R0, 0x3, R101, 0x48, !PT ;  /* 0x0000000300ff7812 */ /* 0x000ff60007804865 */
[----:B------:R-:W-:Y:S02]  /*7910*/  @!UPT UIADD3 URZ, UPT, UPT, URZ, URZ, URZ ;  /* 0x000000fffffff290 */ /* 0x000fe4000fffe0ff */
[----:B------:R-:W-:Y:S05]  /*7920*/  @!P0 BRA `(.L_x_132) ;  /* 0x0000000000408947 */ /* 0x000fea0003800000 */
[----:B------:R-:W2:Y:S01]  /*7930*/  LDCU.64 UR8, c[0x4][0x70] ;  /* 0x01000e00ff0877ac */ /* 0x000ea20008000a00 */
[----:B------:R-:W-:Y:S01]  /*7940*/  MOV R3, 0x0 ;  /* 0x0000000000037802 */ /* 0x000fe20000000f00 */
[----:B------:R-:W-:Y:S02]  /*7950*/  HFMA2 R12, -RZ, RZ, 0, 5.9604644775390625e-08 ;  /* 0x00000001ff0c7431 */ /* 0x000fe400000001ff */
[----:B------:R-:W-:Y:S02]  /*7960*/  IMAD.MOV.U32 R8, RZ, RZ, 0x192 ;  /* 0x00000192ff087424 */ /* 0x000fe400078e00ff */
[----:B------:R-:W-:Y:S01]  /*7970*/  IMAD.MOV.U32 R13, RZ, RZ, RZ ;  /* 0x000000ffff0d7224 */ /* 0x000fe200078e00ff */
[----:B------:R-:W3:Y:S01]  /*7980*/  LDCU.64 UR6, c[0x4][0x78] ;  /* 0x01000f00ff0677ac */ /* 0x000ee20008000a00 */
[----:B------:R-:W1:Y:S01]  /*7990*/  LDC.64 R2, c[0x4][R3] ;  /* 0x0100000003027b82 */ /* 0x000e620000000a00 */
[----:B------:R-:W5:Y:S01]  /*79a0*/  LDCU.64 UR4, c[0x4][0x10] ;  /* 0x01000200ff0477ac */ /* 0x000f620008000a00 */
[----:B--2---:R-:W-:Y:S01]  /*79b0*/  MOV R5, UR9 ;  /* 0x0000000900057c02 */ /* 0x004fe20008000f00 */
[----:B------:R-:W-:Y:S01]  /*79c0*/  IMAD.U32 R4, RZ, RZ, UR8 ;  /* 0x00000008ff047e24 */ /* 0x000fe2000f8e00ff */
[----:B---3--:R-:W-:Y:S01]  /*79d0*/  MOV R7, UR7 ;  /* 0x0000000700077c02 */ /* 0x008fe20008000f00 */
[----:B------:R-:W-:Y:S01]  /*79e0*/  IMAD.U32 R6, RZ, RZ, UR6 ;  /* 0x00000006ff067e24 */ /* 0x000fe2000f8e00ff */
[----:B-----5:R-:W-:Y:S01]  /*79f0*/  MOV R11, UR5 ;  /* 0x00000005000b7c02 */ /* 0x020fe20008000f00 */
[----:B------:R-:W-:Y:S02]  /*7a00*/  IMAD.U32 R10, RZ, RZ, UR4 ;  /* 0x00000004ff0a7e24 */ /* 0x000fe4000f8e00ff */
[----:B------:R-:W-:Y:S07]  /*7a10*/  LEPC R20, `(.L_x_132) ;  /* 0x000000001014794e */ /* 0x000fee0000000000 */
[----:B-1--4-:R-:W-:Y:S05]  /*7a20*/  CALL.ABS.NOINC R2 ;  /* 0x0000000002007343 */ /* 0x012fea0003c00000 */
.L_x_132:
[----:B------:R-:W-:Y:S01]  /*7a30*/  ISETP.NE.AND P0, PT, R110, RZ, PT ;  /* 0x000000ff6e00720c */ /* 0x000fe20003f05270 */
[----:B------:R-:W-:Y:S05]  /*7a40*/  WARPSYNC.ALL ;  /* 0x0000000000007948 */ /* 0x000fea0003800000 */
[----:B------:R-:W-:Y:S01]  /*7a50*/  R2UR UR4, R48 ;  /* 0x00000000300472ca */ /* 0x000fe200000e0000 */
[----:B------:R-:W-:Y:S01]  /*7a60*/  BSSY.RECONVERGENT B0, `(.L_x_133) ;  /* 0x000009c000007945 */ /* 0x000fe20003800200 */
[-C--:B------:R-:W-:Y:S02]  /*7a70*/  F2FP.F16.E4M3.UNPACK_B R51, R80.reuse ;  /* 0x00000050ff33723e */ /* 0x080fe400020006ff */
[----:B------:R-:W-:Y:S02]  /*7a80*/  F2FP.F16.E4M3.UNPACK_B R80, R80.H1 ;  /* 0x00000050ff50723e */ /* 0x000fe400030006ff */
[-C--:B------:R-:W-:Y:S01]  /*7a90*/  F2FP.F16.E4M3.UNPACK_B R55, R81.reuse ;  /* 0x00000051ff37723e */ /* 0x080fe200020006ff */
[--C-:B------:R-:W-:Y:S01]  /*7aa0*/  HADD2.F32 R50, -RZ, R51.reuse.H0_H0 ;  /* 0x20000033ff327230 */ /* 0x100fe20000004100 */
[----:B------:R-:W-:Y:S01]  /*7ab0*/  F2FP.F16.E4M3.UNPACK_B R81, R81.H1 ;  /* 0x00000051ff51723e */ /* 0x000fe200030006ff */
[----:B------:R-:W-:Y:S01]  /*7ac0*/  HADD2.F32 R52, -RZ, R51.H1_H1 ;  /* 0x30000033ff347230 */ /* 0x000fe20000004100 */
[-C--:B------:R-:W-:Y:S01]  /*7ad0*/  F2FP.F16.E4M3.UNPACK_B R59, R82.reuse ;  /* 0x00000052ff3b723e */ /* 0x080fe200020006ff */
[--C-:B------:R-:W-:Y:S01]  /*7ae0*/  HADD2.F32 R51, -RZ, R80.reuse.H0_H0 ;  /* 0x20000050ff337230 */ /* 0x100fe20000004100 */
[----:B------:R-:W-:Y:S01]  /*7af0*/  F2FP.F16.E4M3.UNPACK_B R82, R82.H1 ;  /* 0x00000052ff52723e */ /* 0x000fe200030006ff */
[----:B------:R-:W-:Y:S01]  /*7b00*/  LDTM.16dp32bit_t0_t15.x32 R4, tmem[UR4+0x40] ;  /* 0x00004004000479ee */ /* 0x000fe20008a80000 */
[----:B------:R-:W2:Y:S01]  /*7b10*/  LDTM.16dp32bit_t16_t31.x32 R4, tmem[UR4+0x60] ;  /* 0x00006004000479ee */ /* 0x000ea20008aa0000 */
[----:B------:R-:W-:Y:S01]  /*7b20*/  NOP ;  /* 0x0000000000007918 */ /* 0x000fe20000000000 */
[--C-:B------:R-:W-:Y:S01]  /*7b30*/  HADD2.F32 R53, -RZ, R55.reuse.H0_H0 ;  /* 0x20000037ff357230 */ /* 0x100fe20000004100 */
[----:B------:R-:W-:Y:S01]  /*7b40*/  R2UR UR5, R113 ;  /* 0x00000000710572ca */ /* 0x000fe200000e0000 */
[----:B------:R-:W-:Y:S01]  /*7b50*/  HADD2.F32 R56, -RZ, R55.H1_H1 ;  /* 0x30000037ff387230 */ /* 0x000fe20000004100 */
[----:B------:R-:W-:Y:S01]  /*7b60*/  F2FP.F16.E4M3.UNPACK_B R63, R83 ;  /* 0x00000053ff3f723e */ /* 0x000fe200020006ff */
[--C-:B------:R-:W-:Y:S01]  /*7b70*/  HADD2.F32 R57, -RZ, R59.reuse.H0_H0 ;  /* 0x2000003bff397230 */ /* 0x100fe20000004100 */
[----:B----4-:R-:W-:Y:S01]  /*7b80*/  F2FP.F16.E4M3.UNPACK_B R67, R84 ;  /* 0x00000054ff43723e */ /* 0x010fe200020006ff */
[----:B------:R-:W-:Y:S01]  /*7b90*/  HADD2.F32 R60, -RZ, R59.H1_H1 ;  /* 0x3000003bff3c7230 */ /* 0x000fe20000004100 */
[----:B------:R-:W-:Y:S01]  /*7ba0*/  F2FP.F16.E4M3.UNPACK_B R71, R85 ;  /* 0x00000055ff47723e */ /* 0x000fe200020006ff */
[--C-:B------:R-:W-:Y:S01]  /*7bb0*/  HADD2.F32 R61, -RZ, R63.reuse.H0_H0 ;  /* 0x2000003fff3d7230 */ /* 0x100fe20000004100 */
[----:B------:R-:W-:Y:S01]  /*7bc0*/  F2FP.F16.E4M3.UNPACK_B R75, R86 ;  /* 0x00000056ff4b723e */ /* 0x000fe200020006ff */
[----:B------:R-:W-:Y:S01]  /*7bd0*/  HADD2.F32 R64, -RZ, R63.H1_H1 ;  /* 0x3000003fff407230 */ /* 0x000fe20000004100 */
[----:B------:R-:W-:Y:S01]  /*7be0*/  F2FP.F16.E4M3.UNPACK_B R77, R87 ;  /* 0x00000057ff4d723e */ /* 0x000fe200020006ff */
[--C-:B------:R-:W-:Y:S01]  /*7bf0*/  HADD2.F32 R65, -RZ, R67.reuse.H0_H0 ;  /* 0x20000043ff417230 */ /* 0x100fe20000004100 */
[----:B------:R-:W-:Y:S01]  /*7c00*/  F2FP.F16.E4M3.UNPACK_B R83, R83.H1 ;  /* 0x00000053ff53723e */ /* 0x000fe200030006ff */
[----:B------:R-:W-:Y:S01]  /*7c10*/  UIADD3 UR5, UPT, UPT, UR5, 0x290, URZ ;  /* 0x0000029005057890 */ /* 0x000fe2000fffe0ff */
[----:B------:R-:W-:Y:S01]  /*7c20*/  HADD2.F32 R67, -RZ, R67.H1_H1 ;  /* 0x30000043ff437230 */ /* 0x000fe20000004100 */
[----:B------:R-:W-:Y:S01]  /*7c30*/  F2FP.F16.E4M3.UNPACK_B R84, R84.H1 ;  /* 0x00000054ff54723e */ /* 0x000fe200030006ff */
[--C-:B------:R-:W-:Y:S01]  /*7c40*/  HADD2.F32 R69, -RZ, R71.reuse.H0_H0 ;  /* 0x20000047ff457230 */ /* 0x100fe20000004100 */
[----:B------:R-:W-:Y:S01]  /*7c50*/  UPRMT UR5, UR37, 0x654, UR5 ;  /* 0x0000065425057896 */ /* 0x000fe20008000005 */
[----:B------:R-:W-:Y:S01]  /*7c60*/  HADD2.F32 R72, -RZ, R71.H1_H1 ;  /* 0x30000047ff487230 */ /* 0x000fe20000004100 */
[----:B------:R-:W-:Y:S01]  /*7c70*/  F2FP.F16.E4M3.UNPACK_B R85, R85.H1 ;  /* 0x00000055ff55723e */ /* 0x000fe200030006ff */
[--C-:B------:R-:W-:Y:S02]  /*7c80*/  HADD2.F32 R73, -RZ, R75.reuse.H0_H0 ;  /* 0x2000004bff497230 */ /* 0x100fe40000004100 */
[C---:B--2---:R-:W-:Y:S01]  /*7c90*/  FMUL R4, R47.reuse, R4 ;  /* 0x000000042f047220 */ /* 0x044fe20000400000 */
[C---:B------:R-:W-:Y:S01]  /*7ca0*/  FMUL R5, R47.reuse, R5 ;  /* 0x000000052f057220 */ /* 0x040fe20000400000 */
[C---:B------:R-:W-:Y:S01]  /*7cb0*/  FMUL R8, R47.reuse, R8 ;  /* 0x000000082f087220 */ /* 0x040fe20000400000 */
[----:B------:R-:W-:Y:S01]  /*7cc0*/  FMUL R9, R47, R9 ;  /* 0x000000092f097220 */ /* 0x000fe20000400000 */
[C---:B------:R-:W-:Y:S01]  /*7cd0*/  FFMA R4, R49.reuse, R50, R4 ;  /* 0x0000003231047223 */ /* 0x040fe20000000004 */
[----:B------:R-:W-:Y:S01]  /*7ce0*/  SYNCS.ARRIVE.TRANS64.RED.A1T0 RZ, [UR5], RZ ;  /* 0x000000ffffff79a7 */ /* 0x000fe20008100405 */
        /* <DEDUP_REMOVED lines=18> */
[--C-:B------:R-:W-:Y:S02]  /*7e10*/  HADD2.F32 R55, -RZ, R81.reuse.H0_H0 ;  /* 0x20000051ff377230 */ /* 0x100fe40000004100 */
[----:B------:R-:W-:Y:S01]  /*7e20*/  FMUL R10, R47, R10 ;  /* 0x0000000a2f0a7220 */ /* 0x000fe20000400000 */
[C---:B------:R-:W-:Y:S01]  /*7e30*/  FFMA R6, R49.reuse, R51, R6 ;  /* 0x0000003331067223 */ /* 0x040fe20000000006 */
[----:B------:R-:W-:Y:S02]  /*7e40*/  HADD2.F32 R58, -RZ, R81.H1_H1 ;  /* 0x30000051ff3a7230 */ /* 0x000fe40000004100 */
[C---:B------:R-:W-:Y:S01]  /*7e50*/  FFMA R7, R49.reuse, R54, R7 ;  /* 0x0000003631077223 */ /* 0x040fe20000000007 */
[C---:B------:R-:W-:Y:S01]  /*7e60*/  FFMA R8, R49.reuse, R53, R8 ;  /* 0x0000003531087223 */ /* 0x040fe20000000008 */
[C---:B------:R-:W-:Y:S01]  /*7e70*/  FFMA R9, R49.reuse, R56, R9 ;  /* 0x0000003831097223 */ /* 0x040fe20000000009 */
[----:B------:R-:W-:Y:S01]  /*7e80*/  FFMA R10, R49, R55, R10 ;  /* 0x00000037310a7223 */ /* 0x000fe2000000000a */
[----:B------:R-:W-:Y:S01]  /*7e90*/  HADD2.F32 R51, -RZ, R77.H0_H0 ;  /* 0x2000004dff337230 */ /* 0x000fe20000004100 */
[----:B-1----:R-:W-:Y:S01]  /*7ea0*/  F2FP.SATFINITE.E4M3.F32.PACK_AB_MERGE_C R116, R7, R6, RZ ;  /* 0x000000060774723e */ /* 0x002fe200048070ff */
[C---:B------:R-:W-:Y:S01]  /*7eb0*/  FMUL R11, R47.reuse, R11 ;  /* 0x0000000b2f0b7220 */ /* 0x040fe20000400000 */
[--C-:B------:R-:W-:Y:S02]  /*7ec0*/  HADD2.F32 R59, -RZ, R82.reuse.H0_H0 ;  /* 0x20000052ff3b7230 */ /* 0x100fe40000004100 */
[----:B------:R-:W-:Y:S01]  /*7ed0*/  FMUL R14, R47, R14 ;  /* 0x0000000e2f0e7220 */ /* 0x000fe20000400000 */
[----:B------:R-:W-:Y:S01]  /*7ee0*/  HADD2.F32 R62, -RZ, R82.H1_H1 ;  /* 0x30000052ff3e7230 */ /* 0x000fe20000004100 */
[----:B------:R-:W-:Y:S01]  /*7ef0*/  F2FP.SATFINITE.E4M3.F32.PACK_AB_MERGE_C R116, R5, R4, R116 ;  /* 0x000000040574723e */ /* 0x000fe20004807074 */
[C---:B------:R-:W-:Y:S01]  /*7f00*/  FFMA R11, R49.reuse, R58, R11 ;  /* 0x0000003a310b7223 */ /* 0x040fe2000000000b */
[C---:B------:R-:W-:Y:S01]  /*7f10*/  FFMA R12, R49.reuse, R57, R12 ;  /* 0x00000039310c7223 */ /* 0x040fe2000000000c */
[C---:B------:R-:W-:Y:S01]  /*7f20*/  FFMA R13, R49.reuse, R60, R13 ;  /* 0x0000003c310d7223 */ /* 0x040fe2000000000d */
[----:B------:R-:W-:Y:S01]  /*7f30*/  F2FP.F16.E4M3.UNPACK_B R86, R86.H1 ;  /* 0x00000056ff56723e */ /* 0x000fe200030006ff */
[----:B------:R-:W-:Y:S01]  /*7f40*/  FFMA R14, R49, R59, R14 ;  /* 0x0000003b310e7223 */ /* 0x000fe2000000000e */
[----:B------:R-:W-:Y:S01]  /*7f50*/  F2FP.SATFINITE.E4M3.F32.PACK_AB_MERGE_C R117, R11, R10, RZ ;  /* 0x0000000a0b75723e */ /* 0x000fe200048070ff */
[C---:B------:R-:W-:Y:S01]  /*7f60*/  FMUL R15, R47.reuse, R15 ;  /* 0x0000000f2f0f7220 */ /* 0x040fe20000400000 */
[--C-:B------:R-:W-:Y:S02]  /*7f70*/  HADD2.F32 R63, -RZ, R83.reuse.H0_H0 ;  /* 0x20000053ff3f7230 */ /* 0x100fe40000004100 */
[----:B------:R-:W-:Y:S01]  /*7f80*/  FMUL R18, R47, R18 ;  /* 0x000000122f127220 */ /* 0x000fe20000400000 */
[----:B------:R-:W-:Y:S01]  /*7f90*/  HADD2.F32 R66, -RZ, R83.H1_H1 ;  /* 0x30000053ff427230 */ /* 0x000fe20000004100 */
[----:B------:R-:W-:Y:S01]  /*7fa0*/  F2FP.SATFINITE.E4M3.F32.PACK_AB_MERGE_C R117, R9, R8, R117 ;  /* 0x000000080975723e */ /* 0x000fe20004807075 */
[C---:B------:R-:W-:Y:S01]  /*7fb0*/  FFMA R15, R49.reuse, R62, R15 ;  /* 0x0000003e310f7223 */ /* 0x040fe2000000000f */
[C---:B------:R-:W-:Y:S01]  /*7fc0*/  FFMA R16, R49.reuse, R61, R16 ;  /* 0x0000003d31107223 */ /* 0x040fe20000000010 */
[----:B------:R-:W-:Y:S01]  /*7fd0*/  FFMA R17, R49, R64, R17 ;  /* 0x0000004031117223 */ /* 0x000fe20000000011 */
[----:B------:R-:W-:Y:S01]  /*7fe0*/  FMUL R19, R47, R19 ;  /* 0x000000132f137220 */ /* 0x000fe20000400000 */
        /* <DEDUP_REMOVED lines=15> */
[----:B------:R-:W-:Y:S01]  /*80e0*/  F2FP.F16.E4M3.UNPACK_B R87, R87.H1 ;  /* 0x00000057ff57723e */ /* 0x000fe200030006ff */
        /* <DEDUP_REMOVED lines=32> */
[----:B------:R-:W-:Y:S03]  /*82f0*/  IADD3 R79, PT, PT, R44, 0x1, RZ ;  /* 0x000000012c4f7810 */ /* 0x000fe60007ffe0ff */
        /* <DEDUP_REMOVED lines=9> */
[----:B------:R-:W-:Y:S02]  /*8390*/  UIADD3 UR8, UP0, UPT, UR52, 0x680, URZ ;  /* 0x0000068034087890 */ /* 0x000fe4000ff1e0ff */
[----:B------:R-:W-:Y:S02]  /*83a0*/  UIADD3 UR5, UPT, UPT, UR41, 0x40, URZ ;  /* 0x0000004029057890 */ /* 0x000fe4000fffe0ff */
[----:B------:R-:W-:Y:S02]  /*83b0*/  UIADD3 UR4, UPT, UPT, UR49, 0x3400, URZ ;  /* 0x0000340031047890 */ /* 0x000fe4000fffe0ff */
[----:B------:R-:W-:Y:S01]  /*83c0*/  UIADD3.X UR9, UPT, UPT, URZ, UR53, URZ, UP0, !UPT ;  /* 0x00000035ff097290 */ /* 0x000fe200087fe4ff */
[----:B------:R-:W-:Y:S01]  /*83d0*/  UMOV UR6, UR42 ;  /* 0x0000002a00067c82 */ /* 0x000fe20008000000 */
[----:B------:R-:W-:Y:S07]  /*83e0*/  UMOV UR7, UR36 ;  /* 0x0000002400077c82 */ /* 0x000fee0008000000 */
[----:B------:R2:W-:Y:S01]  /*83f0*/  UTMASTG.3D [UR4], [UR8] ;  /* 0x00000004080073b5 */ /* 0x0005e20008010000 */
[----:B------:R0:W-:Y:S01]  /*8400*/  UTMACMDFLUSH ;  /* 0x00000000000079b7 */ /* 0x0001e20000000000 */
[----:B--2---:R-:W-:Y:S04]  /*8410*/  DEPBAR.LE SB0, 0x1 ;  /* 0x000080400000791a */ /* 0x004fe80000000000 */
.L_x_134:
[----:B------:R-:W-:Y:S05]  /*8420*/  BSYNC.RECONVERGENT B0 ;  /* 0x0000000000007941 */ /* 0x000fea0003800200 */
.L_x_133:
[----:B------:R-:W-:Y:S01]  /*8430*/  BAR.SYNC.DEFER_BLOCKING 0x1, 0x80 ;  /* 0x0042000000007b1d */ /* 0x000fe20000010000 */
[----:B------:R-:W-:Y:S01]  /*8440*/  ISETP.NE.AND P2, PT, R111, RZ, PT ;  /* 0x000000ff6f00720c */ /* 0x000fe20003f45270 */
[----:B------:R-:W-:Y:S01]  /*8450*/  IMAD.IADD R20, R43, 0x1, R94 ;  /* 0x000000012b147824 */ /* 0x000fe200078e025e */
[----:B------:R-:W-:Y:S01]  /*8460*/  ISETP.NE.AND P0, PT, R112, 0x2, PT ;  /* 0x000000027000780c */ /* 0x000fe20003f05270 */
[----:B------:R-:W-:Y:S01]  /*8470*/  IMAD.IADD R21, R45, 0x1, R96 ;  /* 0x000000012d157824 */ /* 0x000fe200078e0260 */
[----:B------:R-:W-:Y:S02]  /*8480*/  ISETP.NE.AND P1, PT, R79, 0x4, PT ;  /* 0x000000044f00780c */ /* 0x000fe40003f25270 */
[----:B------:R-:W-:Y:S02]  /*8490*/  SEL R3, RZ, 0x1, P0 ;  /* 0x00000001ff037807 */ /* 0x000fe40000000000 */
[----:B------:R-:W-:Y:S02]  /*84a0*/  SEL R0, RZ, 0x1, P1 ;  /* 0x00000001ff007807 */ /* 0x000fe40000800000 */
[----:B------:R-:W-:Y:S02]  /*84b0*/  LOP3.LUT R106, R106, R3, RZ, 0x3c, !PT ;  /* 0x000000036a6a7212 */ /* 0x000fe400078e3cff */
[----:B------:R-:W-:Y:S02]  /*84c0*/  LOP3.LUT R107, R107, R0, RZ, 0x3c, !PT ;  /* 0x000000006b6b7212 */ /* 0x000fe400078e3cff */
[----:B------:R-:W-:Y:S02]  /*84d0*/  @P2 R2UR UR36, R103 ;  /* 0x00000000672422ca */ /* 0x000fe400000e0000 */
[----:B------:R-:W-:Y:S02]  /*84e0*/  SEL R112, R112, RZ, P0 ;  /* 0x000000ff70707207 */ /* 0x000fe40000000000 */
[----:B------:R-:W-:Y:S01]  /*84f0*/  SEL R44, R79, RZ, P1 ;  /* 0x000000ff4f2c7207 */ /* 0x000fe20000800000 */
[----:B------:R-:W-:Y:S10]  /*8500*/  @P2 BRA `(.L_x_135) ;  /* 0xffffffd400f82947 */ /* 0x000ff4000383ffff */
[----:B------:R-:W-:Y:S05]  /*8510*/  EXIT ;  /* 0x000000000000794d */ /* 0x000fea0003800000 */
.L_x_20:
[----:B--2---:R2:W1:Y:S02]  /*8520*/  SYNCS.PHASECHK.TRANS64.TRYWAIT P0, [R3+URZ+0x2c0], R2 ;  /* 0x0002c002030075a7 */ /* 0x00446400080011ff */
[----:B-1----:R-:W-:Y:S05]  /*8530*/  @!P0 NANOSLEEP.SYNCS 0x989680 ;  /* 0x009896800000895d */ /* 0x002fea0003900000 */
[----:B------:R-:W1:Y:S02]  /*8540*/  @!P0 SYNCS.PHASECHK.TRANS64 P0, [R3+URZ+0x2c0], R2 ;  /* 0x0002c002030085a7 */ /* 0x000e6400080010ff */
[----:B-1----:R-:W-:Y:S05]  /*8550*/  @!P0 BRA `(.L_x_20) ;  /* 0xfffffffc00f08947 */ /* 0x002fea000383ffff */
[----:B------:R-:W-:Y:S05]  /*8560*/  BRA `(.L_x_136) ;  /* 0xffffff94000c7947 */ /* 0x000fea000383ffff */
.L_x_23:
[----:B-1----:R-:W-:-:S07]  /*8570*/  MOV R2, UR33 ;  /* 0x0000002100027c02 */ /* 0x002fce0008000f00 */
.L_x_137:
[----:B-1----:R1:W2:Y:S02]  /*8580*/  SYNCS.PHASECHK.TRANS64.TRYWAIT P0, [R2+URZ+0x110], R5 ;  /* 0x00011005020075a7 */ /* 0x0022a400080011ff */
[----:B--2---:R-:W-:Y:S05]  /*8590*/  @!P0 NANOSLEEP.SYNCS 0x989680 ;  /* 0x009896800000895d */ /* 0x004fea0003900000 */
[----:B------:R-:W2:Y:S02]  /*85a0*/  @!P0 SYNCS.PHASECHK.TRANS64 P0, [R2+URZ+0x110], R5 ;  /* 0x00011005020085a7 */ /* 0x000ea400080010ff */
[----:B--2---:R-:W-:Y:S05]  /*85b0*/  @!P0 BRA `(.L_x_137) ;  /* 0xfffffffc00f08947 */ /* 0x004fea000383ffff */
[----:B------:R-:W-:Y:S05]  /*85c0*/  BRA `(.L_x_22) ;  /* 0xffffff94005c7947 */ /* 0x000fea000383ffff */
.L_x_29:
[----:B-1----:R-:W-:-:S07]  /*85d0*/  MOV R2, UR17 ;  /* 0x0000001100027c02 */ /* 0x002fce0008000f00 */
.L_x_138:
[----:B-1----:R1:W2:Y:S02]  /*85e0*/  SYNCS.PHASECHK.TRANS64.TRYWAIT P0, [R2+URZ+0x110], R5 ;  /* 0x00011005020075a7 */ /* 0x0022a400080011ff */
[----:B--2---:R-:W-:Y:S05]  /*85f0*/  @!P0 NANOSLEEP.SYNCS 0x989680 ;  /* 0x009896800000895d */ /* 0x004fea0003900000 */
[----:B------:R-:W2:Y:S02]  /*8600*/  @!P0 SYNCS.PHASECHK.TRANS64 P0, [R2+URZ+0x110], R5 ;  /* 0x00011005020085a7 */ /* 0x000ea400080010ff */
[----:B--2---:R-:W-:Y:S05]  /*8610*/  @!P0 BRA `(.L_x_138) ;  /* 0xfffffffc00f08947 */ /* 0x004fea000383ffff */
[----:B------:R-:W-:Y:S05]  /*8620*/  BRA `(.L_x_28) ;  /* 0xffffff9800047947 */ /* 0x000fea000383ffff */
.L_x_33:
[----:B-1----:R1:W2:Y:S02]  /*8630*/  SYNCS.PHASECHK.TRANS64.TRYWAIT P0, [R2+URZ+0x250], R3 ;  /* 0x00025003020075a7 */ /* 0x0022a400080011ff */
[----:B--2---:R-:W-:Y:S05]  /*8640*/  @!P0 NANOSLEEP.SYNCS 0x989680 ;  /* 0x009896800000895d */ /* 0x004fea0003900000 */
[----:B------:R-:W2:Y:S02]  /*8650*/  @!P0 SYNCS.PHASECHK.TRANS64 P0, [R2+URZ+0x250], R3 ;  /* 0x00025003020085a7 */ /* 0x000ea400080010ff */
[----:B--2---:R-:W-:Y:S05]  /*8660*/  @!P0 BRA `(.L_x_33) ;  /* 0xfffffffc00f08947 */ /* 0x004fea000383ffff */
[----:B------:R-:W-:Y:S05]  /*8670*/  BRA `(.L_x_139) ;  /* 0xffffff9800947947 */ /* 0x000fea000383ffff */
.L_x_37:
[----:B----4-:R-:W-:-:S07]  /*8680*/  MOV R0, UR5 ;  /* 0x0000000500007c02 */ /* 0x010fce0008000f00 */
.L_x_140:
[----:B-1----:R1:W2:Y:S02]  /*8690*/  SYNCS.PHASECHK.TRANS64.TRYWAIT P0, [R0+URZ], R3 ;  /* 0x00000003000075a7 */ /* 0x0022a400080011ff */
[----:B--2---:R-:W-:Y:S05]  /*86a0*/  @!P0 NANOSLEEP.SYNCS 0x989680 ;  /* 0x009896800000895d */ /* 0x004fea0003900000 */
[----:B------:R-:W2:Y:S02]  /*86b0*/  @!P0 SYNCS.PHASECHK.TRANS64 P0, [R0+URZ], R3 ;  /* 0x00000003000085a7 */ /* 0x000ea400080010ff */
[----:B--2---:R-:W-:Y:S05]  /*86c0*/  @!P0 BRA `(.L_x_140) ;  /* 0xfffffffc00f08947 */ /* 0x004fea000383ffff */
[----:B------:R-:W-:Y:S05]  /*86d0*/  BRA `(.L_x_141) ;  /* 0xffffffa000047947 */ /* 0x000fea000383ffff */
.L_x_38:
[----:B----4-:R-:W-:-:S07]  /*86e0*/  MOV R0, UR5 ;  /* 0x0000000500007c02 */ /* 0x010fce0008000f00 */
.L_x_142:
[----:B-1----:R1:W2:Y:S02]  /*86f0*/  SYNCS.PHASECHK.TRANS64.TRYWAIT P0, [R0+URZ], R3 ;  /* 0x00000003000075a7 */ /* 0x0022a400080011ff */
[----:B--2---:R-:W-:Y:S05]  /*8700*/  @!P0 NANOSLEEP.SYNCS 0x989680 ;  /* 0x009896800000895d */ /* 0x004fea0003900000 */
[----:B------:R-:W2:Y:S02]  /*8710*/  @!P0 SYNCS.PHASECHK.TRANS64 P0, [R0+URZ], R3 ;  /* 0x00000003000085a7 */ /* 0x000ea400080010ff */
[----:B--2---:R-:W-:Y:S05]  /*8720*/  @!P0 BRA `(.L_x_142) ;  /* 0xfffffffc00f08947 */ /* 0x004fea000383ffff */
[----:B------:R-:W-:Y:S05]  /*8730*/  BRA `(.L_x_143) ;  /* 0xffffffa000107947 */ /* 0x000fea000383ffff */
.L_x_39:
[----:B----4-:R-:W-:-:S07]  /*8740*/  MOV R0, UR5 ;  /* 0x0000000500007c02 */ /* 0x010fce0008000f00 */
.L_x_144:
[----:B-1----:R1:W2:Y:S02]  /*8750*/  SYNCS.PHASECHK.TRANS64.TRYWAIT P0, [R0+URZ], R3 ;  /* 0x00000003000075a7 */ /* 0x0022a400080011ff */
[----:B--2---:R-:W-:Y:S05]  /*8760*/  @!P0 NANOSLEEP.SYNCS 0x989680 ;  /* 0x009896800000895d */ /* 0x004fea0003900000 */
[----:B------:R-:W2:Y:S02]  /*8770*/  @!P0 SYNCS.PHASECHK.TRANS64 P0, [R0+URZ], R3 ;  /* 0x00000003000085a7 */ /* 0x000ea400080010ff */
[----:B--2---:R-:W-:Y:S05]  /*8780*/  @!P0 BRA `(.L_x_144) ;  /* 0xfffffffc00f08947 */ /* 0x004fea000383ffff */
[----:B------:R-:W-:Y:S05]  /*8790*/  BRA `(.L_x_145) ;  /* 0xffffffa0001c7947 */ /* 0x000fea000383ffff */
.L_x_40:
[----:B----4-:R-:W-:-:S07]  /*87a0*/  MOV R0, UR5 ;  /* 0x0000000500007c02 */ /* 0x010fce0008000f00 */
.L_x_146:
[----:B-1----:R1:W2:Y:S02]  /*87b0*/  SYNCS.PHASECHK.TRANS64.TRYWAIT P0, [R0+URZ], R3 ;  /* 0x00000003000075a7 */ /* 0x0022a400080011ff */
[----:B--2---:R-:W-:Y:S05]  /*87c0*/  @!P0 NANOSLEEP.SYNCS 0x989680 ;  /* 0x009896800000895d */ /* 0x004fea0003900000 */
[----:B------:R-:W2:Y:S02]  /*87d0*/  @!P0 SYNCS.PHASECHK.TRANS64 P0, [R0+URZ], R3 ;  /* 0x00000003000085a7 */ /* 0x000ea400080010ff */
[----:B--2---:R-:W-:Y:S05]  /*87e0*/  @!P0 BRA `(.L_x_146) ;  /* 0xfffffffc00f08947 */ /* 0x004fea000383ffff */
[----:B------:R-:W-:Y:S05]  /*87f0*/  BRA `(.L_x_147) ;  /* 0xffffffa000287947 */ /* 0x000fea000383ffff */
.L_x_41:
[----:B----4-:R-:W-:-:S07]  /*8800*/  MOV R0, UR5 ;  /* 0x0000000500007c02 */ /* 0x010fce0008000f00 */
.L_x_148:
[----:B-1----:R1:W2:Y:S02]  /*8810*/  SYNCS.PHASECHK.TRANS64.TRYWAIT P0, [R0+URZ], R3 ;  /* 0x00000003000075a7 */ /* 0x0022a400080011ff */
[----:B--2---:R-:W-:Y:S05]  /*8820*/  @!P0 NANOSLEEP.SYNCS 0x989680 ;  /* 0x009896800000895d */ /* 0x004fea0003900000 */
[----:B------:R-:W2:Y:S02]  /*8830*/  @!P0 SYNCS.PHASECHK.TRANS64 P0, [R0+URZ], R3 ;  /* 0x00000003000085a7 */ /* 0x000ea400080010ff */
[----:B--2---:R-:W-:Y:S05]  /*8840*/  @!P0 BRA `(.L_x_148) ;  /* 0xfffffffc00f08947 */ /* 0x004fea000383ffff */
[----:B------:R-:W-:Y:S05]  /*8850*/  BRA `(.L_x_149) ;  /* 0xffffffa000347947 */ /* 0x000fea000383ffff */
.L_x_42:
[----:B----4-:R-:W-:-:S07]  /*8860*/  MOV R0, UR5 ;  /* 0x0000000500007c02 */ /* 0x010fce0008000f00 */
.L_x_150:
[----:B-1----:R1:W2:Y:S02]  /*8870*/  SYNCS.PHASECHK.TRANS64.TRYWAIT P0, [R0+URZ], R3 ;  /* 0x00000003000075a7 */ /* 0x0022a400080011ff */
[----:B--2---:R-:W-:Y:S05]  /*8880*/  @!P0 NANOSLEEP.SYNCS 0x989680 ;  /* 0x009896800000895d */ /* 0x004fea0003900000 */
[----:B------:R-:W2:Y:S02]  /*8890*/  @!P0 SYNCS.PHASECHK.TRANS64 P0, [R0+URZ], R3 ;  /* 0x00000003000085a7 */ /* 0x000ea400080010ff */
[----:B--2---:R-:W-:Y:S05]  /*88a0*/  @!P0 BRA `(.L_x_150) ;  /* 0xfffffffc00f08947 */ /* 0x004fea000383ffff */
[----:B------:R-:W-:Y:S05]  /*88b0*/  BRA `(.L_x_151) ;  /* 0xffffffa000407947 */ /* 0x000fea000383ffff */
.L_x_43:
[----:B----4-:R-:W-:-:S07]  /*88c0*/  MOV R0, UR5 ;  /* 0x0000000500007c02 */ /* 0x010fce0008000f00 */
.L_x_152:
[----:B-1----:R1:W2:Y:S02]  /*88d0*/  SYNCS.PHASECHK.TRANS64.TRYWAIT P0, [R0+URZ], R3 ;  /* 0x00000003000075a7 */ /* 0x0022a400080011ff */
[----:B--2---:R-:W-:Y:S05]  /*88e0*/  @!P0 NANOSLEEP.SYNCS 0x989680 ;  /* 0x009896800000895d */ /* 0x004fea0003900000 */
[----:B------:R-:W2:Y:S02]  /*88f0*/  @!P0 SYNCS.PHASECHK.TRANS64 P0, [R0+URZ], R3 ;  /* 0x00000003000085a7 */ /* 0x000ea400080010ff */
[----:B--2---:R-:W-:Y:S05]  /*8900*/  @!P0 BRA `(.L_x_152) ;  /* 0xfffffffc00f08947 */ /* 0x004fea000383ffff */
[----:B------:R-:W-:Y:S05]  /*8910*/  BRA `(.L_x_153) ;  /* 0xffffffa0004c7947 */ /* 0x000fea000383ffff */
.L_x_44:
[----:B----4-:R-:W-:-:S07]  /*8920*/  MOV R0, UR5 ;  /* 0x0000000500007c02 */ /* 0x010fce0008000f00 */
.L_x_154:
[----:B-1----:R1:W2:Y:S02]  /*8930*/  SYNCS.PHASECHK.TRANS64.TRYWAIT P0, [R0+URZ], R3 ;  /* 0x00000003000075a7 */ /* 0x0022a400080011ff */
[----:B--2---:R-:W-:Y:S05]  /*8940*/  @!P0 NANOSLEEP.SYNCS 0x989680 ;  /* 0x009896800000895d */ /* 0x004fea0003900000 */
[----:B------:R-:W2:Y:S02]  /*8950*/  @!P0 SYNCS.PHASECHK.TRANS64 P0, [R0+URZ], R3 ;  /* 0x00000003000085a7 */ /* 0x000ea400080010ff */
[----:B--2---:R-:W-:Y:S05]  /*8960*/  @!P0 BRA `(.L_x_154) ;  /* 0xfffffffc00f08947 */ /* 0x004fea000383ffff */
[----:B------:R-:W-:Y:S05]  /*8970*/  BRA `(.L_x_155) ;  /* 0xffffffa000587947 */ /* 0x000fea000383ffff */
.L_x_45:
[----:B----4-:R-:W-:-:S07]  /*8980*/  MOV R0, UR5 ;  /* 0x0000000500007c02 */ /* 0x010fce0008000f00 */
.L_x_156:
[----:B-1----:R1:W2:Y:S02]  /*8990*/  SYNCS.PHASECHK.TRANS64.TRYWAIT P0, [R0+URZ], R3 ;  /* 0x00000003000075a7 */ /* 0x0022a400080011ff */
[----:B--2---:R-:W-:Y:S05]  /*89a0*/  @!P0 NANOSLEEP.SYNCS 0x989680 ;  /* 0x009896800000895d */ /* 0x004fea0003900000 */
[----:B------:R-:W2:Y:S02]  /*89b0*/  @!P0 SYNCS.PHASECHK.TRANS64 P0, [R0+URZ], R3 ;  /* 0x00000003000085a7 */ /* 0x000ea400080010ff */
[----:B--2---:R-:W-:Y:S05]  /*89c0*/  @!P0 BRA `(.L_x_156) ;  /* 0xfffffffc00f08947 */ /* 0x004fea000383ffff */
[----:B------:R-:W-:Y:S05]  /*89d0*/  BRA `(.L_x_157) ;  /* 0xffffffa000647947 */ /* 0x000fea000383ffff */
.L_x_46:
[----:B----4-:R-:W-:-:S07]  /*89e0*/  MOV R0, UR5 ;  /* 0x0000000500007c02 */ /* 0x010fce0008000f00 */
.L_x_158:
[----:B-1----:R1:W2:Y:S02]  /*89f0*/  SYNCS.PHASECHK.TRANS64.TRYWAIT P0, [R0+URZ], R3 ;  /* 0x00000003000075a7 */ /* 0x0022a400080011ff */
[----:B--2---:R-:W-:Y:S05]  /*8a00*/  @!P0 NANOSLEEP.SYNCS 0x989680 ;  /* 0x009896800000895d */ /* 0x004fea0003900000 */
[----:B------:R-:W2:Y:S02]  /*8a10*/  @!P0 SYNCS.PHASECHK.TRANS64 P0, [R0+URZ], R3 ;  /* 0x00000003000085a7 */ /* 0x000ea400080010ff */
[----:B--2---:R-:W-:Y:S05]  /*8a20*/  @!P0 BRA `(.L_x_158) ;  /* 0xfffffffc00f08947 */ /* 0x004fea000383ffff */
[----:B------:R-:W-:Y:S05]  /*8a30*/  BRA `(.L_x_159) ;  /* 0xffffffa000707947 */ /* 0x000fea000383ffff */
.L_x_47:
[----:B----4-:R-:W-:-:S07]  /*8a40*/  MOV R0, UR5 ;  /* 0x0000000500007c02 */ /* 0x010fce0008000f00 */
.L_x_160:
[----:B-1----:R1:W2:Y:S02]  /*8a50*/  SYNCS.PHASECHK.TRANS64.TRYWAIT P0, [R0+URZ], R3 ;  /* 0x00000003000075a7 */ /* 0x0022a400080011ff */
[----:B--2---:R-:W-:Y:S05]  /*8a60*/  @!P0 NANOSLEEP.SYNCS 0x989680 ;  /* 0x009896800000895d */ /* 0x004fea0003900000 */
[----:B------:R-:W2:Y:S02]  /*8a70*/  @!P0 SYNCS.PHASECHK.TRANS64 P0, [R0+URZ], R3 ;  /* 0x00000003000085a7 */ /* 0x000ea400080010ff */
[----:B--2---:R-:W-:Y:S05]  /*8a80*/  @!P0 BRA `(.L_x_160) ;  /* 0xfffffffc00f08947 */ /* 0x004fea000383ffff */
[----:B------:R-:W-:Y:S05]  /*8a90*/  BRA `(.L_x_161) ;  /* 0xffffffa0007c7947 */ /* 0x000fea000383ffff */
.L_x_48:
[----:B----4-:R-:W-:-:S07]  /*8aa0*/  MOV R0, UR5 ;  /* 0x0000000500007c02 */ /* 0x010fce0008000f00 */
.L_x_162:
[----:B-1----:R1:W2:Y:S02]  /*8ab0*/  SYNCS.PHASECHK.TRANS64.TRYWAIT P0, [R0+URZ], R3 ;  /* 0x00000003000075a7 */ /* 0x0022a400080011ff */
[----:B--2---:R-:W-:Y:S05]  /*8ac0*/  @!P0 NANOSLEEP.SYNCS 0x989680 ;  /* 0x009896800000895d */ /* 0x004fea0003900000 */
[----:B------:R-:W2:Y:S02]  /*8ad0*/  @!P0 SYNCS.PHASECHK.TRANS64 P0, [R0+URZ], R3 ;  /* 0x00000003000085a7 */ /* 0x000ea400080010ff */
[----:B--2---:R-:W-:Y:S05]  /*8ae0*/  @!P0 BRA `(.L_x_162) ;  /* 0xfffffffc00f08947 */ /* 0x004fea000383ffff */
[----:B------:R-:W-:Y:S05]  /*8af0*/  BRA `(.L_x_163) ;  /* 0xffffffa000887947 */ /* 0x000fea000383ffff */
.L_x_49:
[----:B----4-:R-:W-:-:S07]  /*8b00*/  MOV R0, UR5 ;  /* 0x0000000500007c02 */ /* 0x010fce0008000f00 */
.L_x_164:
[----:B-1----:R1:W2:Y:S02]  /*8b10*/  SYNCS.PHASECHK.TRANS64.TRYWAIT P0, [R0+URZ], R3 ;  /* 0x00000003000075a7 */ /* 0x0022a400080011ff */
[----:B--2---:R-:W-:Y:S05]  /*8b20*/  @!P0 NANOSLEEP.SYNCS 0x989680 ;  /* 0x009896800000895d */ /* 0x004fea0003900000 */
[----:B------:R-:W2:Y:S02]  /*8b30*/  @!P0 SYNCS.PHASECHK.TRANS64 P0, [R0+URZ], R3 ;  /* 0x00000003000085a7 */ /* 0x000ea400080010ff */
[----:B--2---:R-:W-:Y:S05]  /*8b40*/  @!P0 BRA `(.L_x_164) ;  /* 0xfffffffc00f08947 */ /* 0x004fea000383ffff */
[----:B------:R-:W-:Y:S05]  /*8b50*/  BRA `(.L_x_165) ;  /* 0xffffffa000947947 */ /* 0x000fea000383ffff */
.L_x_50:
[----:B----4-:R-:W-:-:S07]  /*8b60*/  MOV R0, UR5 ;  /* 0x0000000500007c02 */ /* 0x010fce0008000f00 */
.L_x_166:
[----:B-1----:R1:W2:Y:S02]  /*8b70*/  SYNCS.PHASECHK.TRANS64.TRYWAIT P0, [R0+URZ], R3 ;  /* 0x00000003000075a7 */ /* 0x0022a400080011ff */
[----:B--2---:R-:W-:Y:S05]  /*8b80*/  @!P0 NANOSLEEP.SYNCS 0x989680 ;  /* 0x009896800000895d */ /* 0x004fea0003900000 */
[----:B------:R-:W2:Y:S02]  /*8b90*/  @!P0 SYNCS.PHASECHK.TRANS64 P0, [R0+URZ], R3 ;  /* 0x00000003000085a7 */ /* 0x000ea400080010ff */
[----:B--2---:R-:W-:Y:S05]  /*8ba0*/  @!P0 BRA `(.L_x_166) ;  /* 0xfffffffc00f08947 */ /* 0x004fea000383ffff */
[----:B------:R-:W-:Y:S05]  /*8bb0*/  BRA `(.L_x_167) ;  /* 0xffffffa000a07947 */ /* 0x000fea000383ffff */
.L_x_51:
[----:B----4-:R-:W-:-:S07]  /*8bc0*/  MOV R0, UR5 ;  /* 0x0000000500007c02 */ /* 0x010fce0008000f00 */
.L_x_168:
[----:B-1----:R1:W2:Y:S02]  /*8bd0*/  SYNCS.PHASECHK.TRANS64.TRYWAIT P0, [R0+URZ], R3 ;  /* 0x00000003000075a7 */ /* 0x0022a400080011ff */
[----:B--2---:R-:W-:Y:S05]  /*8be0*/  @!P0 NANOSLEEP.SYNCS 0x989680 ;  /* 0x009896800000895d */ /* 0x004fea0003900000 */
[----:B------:R-:W2:Y:S02]  /*8bf0*/  @!P0 SYNCS.PHASECHK.TRANS64 P0, [R0+URZ], R3 ;  /* 0x00000003000085a7 */ /* 0x000ea400080010ff */
[----:B--2---:R-:W-:Y:S05]  /*8c00*/  @!P0 BRA `(.L_x_168) ;  /* 0xfffffffc00f08947 */ /* 0x004fea000383ffff */
[----:B------:R-:W-:Y:S05]  /*8c10*/  BRA `(.L_x_169) ;  /* 0xffffffa000ac7947 */ /* 0x000fea000383ffff */
.L_x_52:
[----:B----4-:R-:W-:-:S07]  /*8c20*/  MOV R0, UR5 ;  /* 0x0000000500007c02 */ /* 0x010fce0008000f00 */
.L_x_170:
[----:B-1----:R1:W2:Y:S02]  /*8c30*/  SYNCS.PHASECHK.TRANS64.TRYWAIT P0, [R0+URZ], R3 ;  /* 0x00000003000075a7 */ /* 0x0022a400080011ff */
[----:B--2---:R-:W-:Y:S05]  /*8c40*/  @!P0 NANOSLEEP.SYNCS 0x989680 ;  /* 0x009896800000895d */ /* 0x004fea0003900000 */
[----:B------:R-:W2:Y:S02]  /*8c50*/  @!P0 SYNCS.PHASECHK.TRANS64 P0, [R0+URZ], R3 ;  /* 0x00000003000085a7 */ /* 0x000ea400080010ff */
[----:B--2---:R-:W-:Y:S05]  /*8c60*/  @!P0 BRA `(.L_x_170) ;  /* 0xfffffffc00f08947 */ /* 0x004fea000383ffff */
[----:B------:R-:W-:Y:S05]  /*8c70*/  BRA `(.L_x_171) ;  /* 0xffffffa000b87947 */ /* 0x000fea000383ffff */
.L_x_53:
[----:B----4-:R-:W-:-:S07]  /*8c80*/  MOV R0, UR5 ;  /* 0x0000000500007c02 */ /* 0x010fce0008000f00 */
.L_x_172:
[----:B-1----:R1:W2:Y:S02]  /*8c90*/  SYNCS.PHASECHK.TRANS64.TRYWAIT P0, [R0+URZ], R3 ;  /* 0x00000003000075a7 */ /* 0x0022a400080011ff */
[----:B--2---:R-:W-:Y:S05]  /*8ca0*/  @!P0 NANOSLEEP.SYNCS 0x989680 ;  /* 0x009896800000895d */ /* 0x004fea0003900000 */
[----:B------:R-:W2:Y:S02]  /*8cb0*/  @!P0 SYNCS.PHASECHK.TRANS64 P0, [R0+URZ], R3 ;  /* 0x00000003000085a7 */ /* 0x000ea400080010ff */
[----:B--2---:R-:W-:Y:S05]  /*8cc0*/  @!P0 BRA `(.L_x_172) ;  /* 0xfffffffc00f08947 */ /* 0x004fea000383ffff */
[----:B------:R-:W-:Y:S05]  /*8cd0*/  BRA `(.L_x_173) ;  /* 0xffffffa000c47947 */ /* 0x000fea000383ffff */
.L_x_54:
[----:B----4-:R-:W-:-:S07]  /*8ce0*/  MOV R0, UR5 ;  /* 0x0000000500007c02 */ /* 0x010fce0008000f00 */
.L_x_174:
[----:B-1----:R1:W2:Y:S02]  /*8cf0*/  SYNCS.PHASECHK.TRANS64.TRYWAIT P0, [R0+URZ], R3 ;  /* 0x00000003000075a7 */ /* 0x0022a400080011ff */
[----:B--2---:R-:W-:Y:S05]  /*8d00*/  @!P0 NANOSLEEP.SYNCS 0x989680 ;  /* 0x009896800000895d */ /* 0x004fea0003900000 */
[----:B------:R-:W2:Y:S02]  /*8d10*/  @!P0 SYNCS.PHASECHK.TRANS64 P0, [R0+URZ], R3 ;  /* 0x00000003000085a7 */ /* 0x000ea400080010ff */
[----:B--2---:R-:W-:Y:S05]  /*8d20*/  @!P0 BRA `(.L_x_174) ;  /* 0xfffffffc00f08947 */ /* 0x004fea000383ffff */
[----:B------:R-:W-:Y:S05]  /*8d30*/  BRA `(.L_x_175) ;  /* 0xffffffa000d07947 */ /* 0x000fea000383ffff */
.L_x_55:
[----:B----4-:R-:W-:-:S07]  /*8d40*/  MOV R0, UR5 ;  /* 0x0000000500007c02 */ /* 0x010fce0008000f00 */
.L_x_176:
[----:B-1----:R1:W2:Y:S02]  /*8d50*/  SYNCS.PHASECHK.TRANS64.TRYWAIT P0, [R0+URZ], R3 ;  /* 0x00000003000075a7 */ /* 0x0022a400080011ff */
[----:B--2---:R-:W-:Y:S05]  /*8d60*/  @!P0 NANOSLEEP.SYNCS 0x989680 ;  /* 0x009896800000895d */ /* 0x004fea0003900000 */
[----:B------:R-:W2:Y:S02]  /*8d70*/  @!P0 SYNCS.PHASECHK.TRANS64 P0, [R0+URZ], R3 ;  /* 0x00000003000085a7 */ /* 0x000ea400080010ff */
[----:B--2---:R-:W-:Y:S05]  /*8d80*/  @!P0 BRA `(.L_x_176) ;  /* 0xfffffffc00f08947 */ /* 0x004fea000383ffff */
[----:B------:R-:W-:Y:S05]  /*8d90*/  BRA `(.L_x_177) ;  /* 0xffffffa000dc7947 */ /* 0x000fea000383ffff */
.L_x_56:
[----:B----4-:R-:W-:-:S07]  /*8da0*/  MOV R0, UR5 ;  /* 0x0000000500007c02 */ /* 0x010fce0008000f00 */
.L_x_178:
[----:B-1----:R1:W2:Y:S02]  /*8db0*/  SYNCS.PHASECHK.TRANS64.TRYWAIT P0, [R0+URZ], R3 ;  /* 0x00000003000075a7 */ /* 0x0022a400080011ff */
[----:B--2---:R-:W-:Y:S05]  /*8dc0*/  @!P0 NANOSLEEP.SYNCS 0x989680 ;  /* 0x009896800000895d */ /* 0x004fea0003900000 */
[----:B------:R-:W2:Y:S02]  /*8dd0*/  @!P0 SYNCS.PHASECHK.TRANS64 P0, [R0+URZ], R3 ;  /* 0x00000003000085a7 */ /* 0x000ea400080010ff */
[----:B--2---:R-:W-:Y:S05]  /*8de0*/  @!P0 BRA `(.L_x_178) ;  /* 0xfffffffc00f08947 */ /* 0x004fea000383ffff */
[----:B------:R-:W-:Y:S05]  /*8df0*/  BRA `(.L_x_179) ;  /* 0xffffffa000e87947 */ /* 0x000fea000383ffff */
.L_x_57:
[----:B----4-:R-:W-:-:S07]  /*8e00*/  MOV R0, UR5 ;  /* 0x0000000500007c02 */ /* 0x010fce0008000f00 */
.L_x_180:
[----:B-1----:R1:W2:Y:S02]  /*8e10*/  SYNCS.PHASECHK.TRANS64.TRYWAIT P0, [R0+URZ], R3 ;  /* 0x00000003000075a7 */ /* 0x0022a400080011ff */
[----:B--2---:R-:W-:Y:S05]  /*8e20*/  @!P0 NANOSLEEP.SYNCS 0x989680 ;  /* 0x009896800000895d */ /* 0x004fea0003900000 */
[----:B------:R-:W2:Y:S02]  /*8e30*/  @!P0 SYNCS.PHASECHK.TRANS64 P0, [R0+URZ], R3 ;  /* 0x00000003000085a7 */ /* 0x000ea400080010ff */
[----:B--2---:R-:W-:Y:S05]  /*8e40*/  @!P0 BRA `(.L_x_180) ;  /* 0xfffffffc00f08947 */ /* 0x004fea000383ffff */
[----:B------:R-:W-:Y:S05]  /*8e50*/  BRA `(.L_x_181) ;  /* 0xffffffa000f47947 */ /* 0x000fea000383ffff */
.L_x_58:
[----:B----4-:R-:W-:-:S07]  /*8e60*/  MOV R0, UR5 ;  /* 0x0000000500007c02 */ /* 0x010fce0008000f00 */
.L_x_182:
[----:B-1----:R1:W2:Y:S02]  /*8e70*/  SYNCS.PHASECHK.TRANS64.TRYWAIT P0, [R0+URZ], R3 ;  /* 0x00000003000075a7 */ /* 0x0022a400080011ff */
[----:B--2---:R-:W-:Y:S05]  /*8e80*/  @!P0 NANOSLEEP.SYNCS 0x989680 ;  /* 0x009896800000895d */ /* 0x004fea0003900000 */
[----:B------:R-:W2:Y:S02]  /*8e90*/  @!P0 SYNCS.PHASECHK.TRANS64 P0, [R0+URZ], R3 ;  /* 0x00000003000085a7 */ /* 0x000ea400080010ff */
[----:B--2---:R-:W-:Y:S05]  /*8ea0*/  @!P0 BRA `(.L_x_182) ;  /* 0xfffffffc00f08947 */ /* 0x004fea000383ffff */
[----:B------:R-:W-:Y:S05]  /*8eb0*/  BRA `(.L_x_183) ;  /* 0xffffffa400007947 */ /* 0x000fea000383ffff */
.L_x_59:
[----:B----4-:R-:W-:-:S07]  /*8ec0*/  MOV R0, UR5 ;  /* 0x0000000500007c02 */ /* 0x010fce0008000f00 */
.L_x_184:
[----:B-1----:R1:W2:Y:S02]  /*8ed0*/  SYNCS.PHASECHK.TRANS64.TRYWAIT P0, [R0+URZ], R3 ;  /* 0x00000003000075a7 */ /* 0x0022a400080011ff */
[----:B--2---:R-:W-:Y:S05]  /*8ee0*/  @!P0 NANOSLEEP.SYNCS 0x989680 ;  /* 0x009896800000895d */ /* 0x004fea0003900000 */
[----:B------:R-:W2:Y:S02]  /*8ef0*/  @!P0 SYNCS.PHASECHK.TRANS64 P0, [R0+URZ], R3 ;  /* 0x00000003000085a7 */ /* 0x000ea400080010ff */
[----:B--2---:R-:W-:Y:S05]  /*8f00*/  @!P0 BRA `(.L_x_184) ;  /* 0xfffffffc00f08947 */ /* 0x004fea000383ffff */
[----:B------:R-:W-:Y:S05]  /*8f10*/  BRA `(.L_x_185) ;  /* 0xffffffa4000c7947 */ /* 0x000fea000383ffff */
.L_x_60:
[----:B----4-:R-:W-:-:S07]  /*8f20*/  MOV R0, UR5 ;  /* 0x0000000500007c02 */ /* 0x010fce0008000f00 */
.L_x_186:
[----:B-1----:R1:W2:Y:S02]  /*8f30*/  SYNCS.PHASECHK.TRANS64.TRYWAIT P0, [R0+URZ], R3 ;  /* 0x00000003000075a7 */ /* 0x0022a400080011ff */
[----:B--2---:R-:W-:Y:S05]  /*8f40*/  @!P0 NANOSLEEP.SYNCS 0x989680 ;  /* 0x009896800000895d */ /* 0x004fea0003900000 */
[----:B------:R-:W2:Y:S02]  /*8f50*/  @!P0 SYNCS.PHASECHK.TRANS64 P0, [R0+URZ], R3 ;  /* 0x00000003000085a7 */ /* 0x000ea400080010ff */
[----:B--2---:R-:W-:Y:S05]  /*8f60*/  @!P0 BRA `(.L_x_186) ;  /* 0xfffffffc00f08947 */ /* 0x004fea000383ffff */
[----:B------:R-:W-:Y:S05]  /*8f70*/  BRA `(.L_x_187) ;  /* 0xffffffa400187947 */ /* 0x000fea000383ffff */
.L_x_61:
[----:B----4-:R-:W-:-:S07]  /*8f80*/  MOV R0, UR5 ;  /* 0x0000000500007c02 */ /* 0x010fce0008000f00 */
.L_x_188:
[----:B-1----:R1:W2:Y:S02]  /*8f90*/  SYNCS.PHASECHK.TRANS64.TRYWAIT P0, [R0+URZ], R3 ;  /* 0x00000003000075a7 */ /* 0x0022a400080011ff */
[----:B--2---:R-:W-:Y:S05]  /*8fa0*/  @!P0 NANOSLEEP.SYNCS 0x989680 ;  /* 0x009896800000895d */ /* 0x004fea0003900000 */
[----:B------:R-:W2:Y:S02]  /*8fb0*/  @!P0 SYNCS.PHASECHK.TRANS64 P0, [R0+URZ], R3 ;  /* 0x00000003000085a7 */ /* 0x000ea400080010ff */
[----:B--2---:R-:W-:Y:S05]  /*8fc0*/  @!P0 BRA `(.L_x_188) ;  /* 0xfffffffc00f08947 */ /* 0x004fea000383ffff */
[----:B------:R-:W-:Y:S05]  /*8fd0*/  BRA `(.L_x_189) ;  /* 0xffffffa400247947 */ /* 0x000fea000383ffff */
.L_x_62:
[----:B----4-:R-:W-:-:S07]  /*8fe0*/  MOV R0, UR5 ;  /* 0x0000000500007c02 */ /* 0x010fce0008000f00 */
.L_x_190:
[----:B-1----:R1:W2:Y:S02]  /*8ff0*/  SYNCS.PHASECHK.TRANS64.TRYWAIT P0, [R0+URZ], R3 ;  /* 0x00000003000075a7 */ /* 0x0022a400080011ff */
[----:B--2---:R-:W-:Y:S05]  /*9000*/  @!P0 NANOSLEEP.SYNCS 0x989680 ;  /* 0x009896800000895d */ /* 0x004fea0003900000 */
[----:B------:R-:W2:Y:S02]  /*9010*/  @!P0 SYNCS.PHASECHK.TRANS64 P0, [R0+URZ], R3 ;  /* 0x00000003000085a7 */ /* 0x000ea400080010ff */
[----:B--2---:R-:W-:Y:S05]  /*9020*/  @!P0 BRA `(.L_x_190) ;  /* 0xfffffffc00f08947 */ /* 0x004fea000383ffff */
[----:B------:R-:W-:Y:S05]  /*9030*/  BRA `(.L_x_191) ;  /* 0xffffffa400307947 */ /* 0x000fea000383ffff */
.L_x_63:
[----:B----4-:R-:W-:-:S07]  /*9040*/  MOV R0, UR5 ;  /* 0x0000000500007c02 */ /* 0x010fce0008000f00 */
.L_x_192:
[----:B-1----:R1:W2:Y:S02]  /*9050*/  SYNCS.PHASECHK.TRANS64.TRYWAIT P0, [R0+URZ], R3 ;  /* 0x00000003000075a7 */ /* 0x0022a400080011ff */
[----:B--2---:R-:W-:Y:S05]  /*9060*/  @!P0 NANOSLEEP.SYNCS 0x989680 ;  /* 0x009896800000895d */ /* 0x004fea0003900000 */
[----:B------:R-:W2:Y:S02]  /*9070*/  @!P0 SYNCS.PHASECHK.TRANS64 P0, [R0+URZ], R3 ;  /* 0x00000003000085a7 */ /* 0x000ea400080010ff */
[----:B--2---:R-:W-:Y:S05]  /*9080*/  @!P0 BRA `(.L_x_192) ;  /* 0xfffffffc00f08947 */ /* 0x004fea000383ffff */
[----:B------:R-:W-:Y:S05]  /*9090*/  BRA `(.L_x_193) ;  /* 0xffffffa4003c7947 */ /* 0x000fea000383ffff */
.L_x_64:
[----:B----4-:R-:W-:-:S07]  /*90a0*/  MOV R0, UR5 ;  /* 0x0000000500007c02 */ /* 0x010fce0008000f00 */
.L_x_194:
[----:B-1----:R1:W2:Y:S02]  /*90b0*/  SYNCS.PHASECHK.TRANS64.TRYWAIT P0, [R0+URZ], R3 ;  /* 0x00000003000075a7 */ /* 0x0022a400080011ff */
[----:B--2---:R-:W-:Y:S05]  /*90c0*/  @!P0 NANOSLEEP.SYNCS 0x989680 ;  /* 0x009896800000895d */ /* 0x004fea0003900000 */
[----:B------:R-:W2:Y:S02]  /*90d0*/  @!P0 SYNCS.PHASECHK.TRANS64 P0, [R0+URZ], R3 ;  /* 0x00000003000085a7 */ /* 0x000ea400080010ff */
[----:B--2---:R-:W-:Y:S05]  /*90e0*/  @!P0 BRA `(.L_x_194) ;  /* 0xfffffffc00f08947 */ /* 0x004fea000383ffff */
[----:B------:R-:W-:Y:S05]  /*90f0*/  BRA `(.L_x_195) ;  /* 0xffffffa400487947 */ /* 0x000fea000383ffff */
.L_x_65:
[----:B----4-:R-:W-:-:S07]  /*9100*/  MOV R0, UR5 ;  /* 0x0000000500007c02 */ /* 0x010fce0008000f00 */
.L_x_196:
[----:B-1----:R1:W2:Y:S02]  /*9110*/  SYNCS.PHASECHK.TRANS64.TRYWAIT P0, [R0+URZ], R3 ;  /* 0x00000003000075a7 */ /* 0x0022a400080011ff */
[----:B--2---:R-:W-:Y:S05]  /*9120*/  @!P0 NANOSLEEP.SYNCS 0x989680 ;  /* 0x009896800000895d */ /* 0x004fea0003900000 */
[----:B------:R-:W2:Y:S02]  /*9130*/  @!P0 SYNCS.PHASECHK.TRANS64 P0, [R0+URZ], R3 ;  /* 0x00000003000085a7 */ /* 0x000ea400080010ff */
[----:B--2---:R-:W-:Y:S05]  /*9140*/  @!P0 BRA `(.L_x_196) ;  /* 0xfffffffc00f08947 */ /* 0x004fea000383ffff */
[----:B------:R-:W-:Y:S05]  /*9150*/  BRA `(.L_x_197) ;  /* 0xffffffa400547947 */ /* 0x000fea000383ffff */
.L_x_66:
[----:B----4-:R-:W-:-:S07]  /*9160*/  MOV R0, UR5 ;  /* 0x0000000500007c02 */ /* 0x010fce0008000f00 */
.L_x_198:
[----:B-1----:R1:W2:Y:S02]  /*9170*/  SYNCS.PHASECHK.TRANS64.TRYWAIT P0, [R0+URZ], R3 ;  /* 0x00000003000075a7 */ /* 0x0022a400080011ff */
[----:B--2---:R-:W-:Y:S05]  /*9180*/  @!P0 NANOSLEEP.SYNCS 0x989680 ;  /* 0x009896800000895d */ /* 0x004fea0003900000 */
[----:B------:R-:W2:Y:S02]  /*9190*/  @!P0 SYNCS.PHASECHK.TRANS64 P0, [R0+URZ], R3 ;  /* 0x00000003000085a7 */ /* 0x000ea400080010ff */
[----:B--2---:R-:W-:Y:S05]  /*91a0*/  @!P0 BRA `(.L_x_198) ;  /* 0xfffffffc00f08947 */ /* 0x004fea000383ffff */
[----:B------:R-:W-:Y:S05]  /*91b0*/  BRA `(.L_x_199) ;  /* 0xffffffa400607947 */ /* 0x000fea000383ffff */
.L_x_67:
[----:B----4-:R-:W-:-:S07]  /*91c0*/  MOV R0, UR5 ;  /* 0x0000000500007c02 */ /* 0x010fce0008000f00 */
.L_x_200:
[----:B-1----:R1:W2:Y:S02]  /*91d0*/  SYNCS.PHASECHK.TRANS64.TRYWAIT P0, [R0+URZ], R3 ;  /* 0x00000003000075a7 */ /* 0x0022a400080011ff */
[----:B--2---:R-:W-:Y:S05]  /*91e0*/  @!P0 NANOSLEEP.SYNCS 0x989680 ;  /* 0x009896800000895d */ /* 0x004fea0003900000 */
[----:B------:R-:W2:Y:S02]  /*91f0*/  @!P0 SYNCS.PHASECHK.TRANS64 P0, [R0+URZ], R3 ;  /* 0x00000003000085a7 */ /* 0x000ea400080010ff */
[----:B--2---:R-:W-:Y:S05]  /*9200*/  @!P0 BRA `(.L_x_200) ;  /* 0xfffffffc00f08947 */ /* 0x004fea000383ffff */
[----:B------:R-:W-:Y:S05]  /*9210*/  BRA `(.L_x_201) ;  /* 0xffffffa4006c7947 */ /* 0x000fea000383ffff */
.L_x_68:
[----:B----4-:R-:W-:-:S07]  /*9220*/  MOV R0, UR5 ;  /* 0x0000000500007c02 */ /* 0x010fce0008000f00 */
.L_x_202:
[----:B-1----:R1:W2:Y:S02]  /*9230*/  SYNCS.PHASECHK.TRANS64.TRYWAIT P0, [R0+URZ], R3 ;  /* 0x00000003000075a7 */ /* 0x0022a400080011ff */
[----:B--2---:R-:W-:Y:S05]  /*9240*/  @!P0 NANOSLEEP.SYNCS 0x989680 ;  /* 0x009896800000895d */ /* 0x004fea0003900000 */
[----:B------:R-:W2:Y:S02]  /*9250*/  @!P0 SYNCS.PHASECHK.TRANS64 P0, [R0+URZ], R3 ;  /* 0x00000003000085a7 */ /* 0x000ea400080010ff */
[----:B--2---:R-:W-:Y:S05]  /*9260*/  @!P0 BRA `(.L_x_202) ;  /* 0xfffffffc00f08947 */ /* 0x004fea000383ffff */
[----:B------:R-:W-:Y:S05]  /*9270*/  BRA `(.L_x_203) ;  /* 0xffffffa400787947 */ /* 0x000fea000383ffff */
.L_x_69:
[----:B----4-:R-:W-:-:S07]  /*9280*/  MOV R0, UR5 ;  /* 0x0000000500007c02 */ /* 0x010fce0008000f00 */
.L_x_204:
[----:B-1----:R1:W2:Y:S02]  /*9290*/  SYNCS.PHASECHK.TRANS64.TRYWAIT P0, [R0+URZ], R3 ;  /* 0x00000003000075a7 */ /* 0x0022a400080011ff */
[----:B--2---:R-:W-:Y:S05]  /*92a0*/  @!P0 NANOSLEEP.SYNCS 0x989680 ;  /* 0x009896800000895d */ /* 0x004fea0003900000 */
[----:B------:R-:W2:Y:S02]  /*92b0*/  @!P0 SYNCS.PHASECHK.TRANS64 P0, [R0+URZ], R3 ;  /* 0x00000003000085a7 */ /* 0x000ea400080010ff */
[----:B--2---:R-:W-:Y:S05]  /*92c0*/  @!P0 BRA `(.L_x_204) ;  /* 0xfffffffc00f08947 */ /* 0x004fea000383ffff */
[----:B------:R-:W-:Y:S05]  /*92d0*/  BRA `(.L_x_205) ;  /* 0xffffffa400847947 */ /* 0x000fea000383ffff */
.L_x_72:
[----:B-1----:R1:W2:Y:S02]  /*92e0*/  SYNCS.PHASECHK.TRANS64.TRYWAIT P0, [R0+URZ+0x2b0], R5 ;  /* 0x0002b005000075a7 */ /* 0x0022a400080011ff */
[----:B--2---:R-:W-:Y:S05]  /*92f0*/  @!P0 NANOSLEEP.SYNCS 0x989680 ;  /* 0x009896800000895d */ /* 0x004fea0003900000 */
[----:B------:R-:W2:Y:S02]  /*9300*/  @!P0 SYNCS.PHASECHK.TRANS64 P0, [R0+URZ+0x2b0], R5 ;  /* 0x0002b005000085a7 */ /* 0x000ea400080010ff */
[----:B--2---:R-:W-:Y:S05]  /*9310*/  @!P0 BRA `(.L_x_72) ;  /* 0xfffffffc00f08947 */ /* 0x004fea000383ffff */
[----:B------:R-:W-:Y:S05]  /*9320*/  BRA `(.L_x_206) ;  /* 0xffffffa400e07947 */ /* 0x000fea000383ffff */
.L_x_73:
[----:B------:R-:W-:-:S07]  /*9330*/  MOV R0, UR5 ;  /* 0x0000000500007c02 */ /* 0x000fce0008000f00 */
.L_x_207:
[----:B-1----:R1:W2:Y:S02]  /*9340*/  SYNCS.PHASECHK.TRANS64.TRYWAIT P0, [R0+URZ+0x260], R5 ;  /* 0x00026005000075a7 */ /* 0x0022a400080011ff */
[----:B--2---:R-:W-:Y:S05]  /*9350*/  @!P0 NANOSLEEP.SYNCS 0x989680 ;  /* 0x009896800000895d */ /* 0x004fea0003900000 */
[----:B------:R-:W2:Y:S02]  /*9360*/  @!P0 SYNCS.PHASECHK.TRANS64 P0, [R0+URZ+0x260], R5 ;  /* 0x00026005000085a7 */ /* 0x000ea400080010ff */
[----:B--2---:R-:W-:Y:S05]  /*9370*/  @!P0 BRA `(.L_x_207) ;  /* 0xfffffffc00f08947 */ /* 0x004fea000383ffff */
[----:B------:R-:W-:Y:S05]  /*9380*/  BRA `(.L_x_208) ;  /* 0xffffffa400f07947 */ /* 0x000fea000383ffff */
.L_x_74:
[----:B-1----:R1:W2:Y:S02]  /*9390*/  SYNCS.PHASECHK.TRANS64.TRYWAIT P1, [R0+URZ+0x250], R5 ;  /* 0x00025005000075a7 */ /* 0x0022a400080211ff */
[----:B--2---:R-:W-:Y:S05]  /*93a0*/  @!P1 NANOSLEEP.SYNCS 0x989680 ;  /* 0x009896800000995d */ /* 0x004fea0003900000 */
[----:B------:R-:W2:Y:S02]  /*93b0*/  @!P1 SYNCS.PHASECHK.TRANS64 P1, [R0+URZ+0x250], R5 ;  /* 0x00025005000095a7 */ /* 0x000ea400080210ff */
[----:B--2---:R-:W-:Y:S05]  /*93c0*/  @!P1 BRA `(.L_x_74) ;  /* 0xfffffffc00f09947 */ /* 0x004fea000383ffff */
[----:B------:R-:W-:Y:S05]  /*93d0*/  BRA `(.L_x_209) ;  /* 0xffffffa800207947 */ /* 0x000fea000383ffff */
.L_x_77:
[----:B------:R-:W-:-:S07]  /*93e0*/  MOV R0, UR5 ;  /* 0x0000000500007c02 */ /* 0x000fce0008000f00 */
.L_x_210:
[----:B-1----:R1:W2:Y:S02]  /*93f0*/  SYNCS.PHASECHK.TRANS64.TRYWAIT P0, [R0+URZ+0x260], R3 ;  /* 0x00026003000075a7 */ /* 0x0022a400080011ff */
[----:B--2---:R-:W-:Y:S05]  /*9400*/  @!P0 NANOSLEEP.SYNCS 0x989680 ;  /* 0x009896800000895d */ /* 0x004fea0003900000 */
[----:B------:R-:W2:Y:S02]  /*9410*/  @!P0 SYNCS.PHASECHK.TRANS64 P0, [R0+URZ+0x260], R3 ;  /* 0x00026003000085a7 */ /* 0x000ea400080010ff */
[----:B--2---:R-:W-:Y:S05]  /*9420*/  @!P0 BRA `(.L_x_210) ;  /* 0xfffffffc00f08947 */ /* 0x004fea000383ffff */
[----:B------:R-:W-:Y:S05]  /*9430*/  BRA `(.L_x_76) ;  /* 0xffffffa800747947 */ /* 0x000fea000383ffff */
.L_x_84:
[----:B-1----:R1:W2:Y:S02]  /*9440*/  SYNCS.PHASECHK.TRANS64.TRYWAIT P1, [R0+URZ+0x250], R5 ;  /* 0x00025005000075a7 */ /* 0x0022a400080211ff */
[----:B--2---:R-:W-:Y:S05]  /*9450*/  @!P1 NANOSLEEP.SYNCS 0x989680 ;  /* 0x009896800000995d */ /* 0x004fea0003900000 */
[----:B------:R-:W2:Y:S02]  /*9460*/  @!P1 SYNCS.PHASECHK.TRANS64 P1, [R0+URZ+0x250], R5 ;  /* 0x00025005000095a7 */ /* 0x000ea400080210ff */
[----:B--2---:R-:W-:Y:S05]  /*9470*/  @!P1 BRA `(.L_x_84) ;  /* 0xfffffffc00f09947 */ /* 0x004fea000383ffff */
[----:B------:R-:W-:Y:S05]  /*9480*/  BRA `(.L_x_211) ;  /* 0xffffffac00cc7947 */ /* 0x000fea000383ffff */
.L_x_85:
[----:B------:R-:W-:-:S07]  /*9490*/  MOV R3, UR9 ;  /* 0x0000000900037c02 */ /* 0x000fce0008000f00 */
.L_x_212:
[----:B-1----:R1:W2:Y:S02]  /*94a0*/  SYNCS.PHASECHK.TRANS64.TRYWAIT P0, [R3+URZ+0x290], R0 ;  /* 0x00029000030075a7 */ /* 0x0022a400080011ff */
[----:B--2---:R-:W-:Y:S05]  /*94b0*/  @!P0 NANOSLEEP.SYNCS 0x989680 ;  /* 0x009896800000895d */ /* 0x004fea0003900000 */
[----:B------:R-:W2:Y:S02]  /*94c0*/  @!P0 SYNCS.PHASECHK.TRANS64 P0, [R3+URZ+0x290], R0 ;  /* 0x00029000030085a7 */ /* 0x000ea400080010ff */
[----:B--2---:R-:W-:Y:S05]  /*94d0*/  @!P0 BRA `(.L_x_212) ;  /* 0xfffffffc00f08947 */ /* 0x004fea000383ffff */
[----:B------:R-:W-:Y:S05]  /*94e0*/  BRA `(.L_x_213) ;  /* 0xffffffb000007947 */ /* 0x000fea000383ffff */
.L_x_88:
[----:B------:R-:W-:Y:S07]  /*94f0*/  MOV R0, UR7 ;  /* 0x0000000700007c02 */ /* 0x000fee0008000f00 */
.L_x_214:
[----:B-1----:R1:W2:Y:S02]  /*9500*/  SYNCS.PHASECHK.TRANS64.TRYWAIT P0, [R0+URZ], R3 ;  /* 0x00000003000075a7 */ /* 0x0022a400080011ff */
[----:B--2---:R-:W-:Y:S05]  /*9510*/  @!P0 NANOSLEEP.SYNCS 0x989680 ;  /* 0x009896800000895d */ /* 0x004fea0003900000 */
[----:B------:R-:W2:Y:S02]  /*9520*/  @!P0 SYNCS.PHASECHK.TRANS64 P0, [R0+URZ], R3 ;  /* 0x00000003000085a7 */ /* 0x000ea400080010ff */
[----:B--2---:R-:W-:Y:S05]  /*9530*/  @!P0 BRA `(.L_x_214) ;  /* 0xfffffffc00f08947 */ /* 0x004fea000383ffff */
[----:B------:R-:W-:Y:S05]  /*9540*/  BRA `(.L_x_87) ;  /* 0xffffffb000387947 */ /* 0x000fea000383ffff */
.L_x_91:
[----:B------:R-:W-:-:S07]  /*9550*/  MOV R0, UR5 ;  /* 0x0000000500007c02 */ /* 0x000fce0008000f00 */
.L_x_215:
[----:B--2---:R2:W3:Y:S02]  /*9560*/  SYNCS.PHASECHK.TRANS64.TRYWAIT P0, [R0+URZ], R3 ;  /* 0x00000003000075a7 */ /* 0x0044e400080011ff */
[----:B---3--:R-:W-:Y:S05]  /*9570*/  @!P0 NANOSLEEP.SYNCS 0x989680 ;  /* 0x009896800000895d */ /* 0x008fea0003900000 */
[----:B------:R-:W3:Y:S02]  /*9580*/  @!P0 SYNCS.PHASECHK.TRANS64 P0, [R0+URZ], R3 ;  /* 0x00000003000085a7 */ /* 0x000ee400080010ff */
[----:B---3--:R-:W-:Y:S05]  /*9590*/  @!P0 BRA `(.L_x_215) ;  /* 0xfffffffc00f08947 */ /* 0x008fea000383ffff */
[----:B------:R-:W-:Y:S05]  /*95a0*/  BRA `(.L_x_216) ;  /* 0xffffffb000d87947 */ /* 0x000fea000383ffff */
.L_x_92:
[----:B------:R-:W-:-:S07]  /*95b0*/  MOV R0, UR5 ;  /* 0x0000000500007c02 */ /* 0x000fce0008000f00 */
.L_x_217:
[----:B--2---:R2:W3:Y:S02]  /*95c0*/  SYNCS.PHASECHK.TRANS64.TRYWAIT P0, [R0+URZ], R3 ;  /* 0x00000003000075a7 */ /* 0x0044e400080011ff */
[----:B---3--:R-:W-:Y:S05]  /*95d0*/  @!P0 NANOSLEEP.SYNCS 0x989680 ;  /* 0x009896800000895d */ /* 0x008fea0003900000 */
[----:B------:R-:W3:Y:S02]  /*95e0*/  @!P0 SYNCS.PHASECHK.TRANS64 P0, [R0+URZ], R3 ;  /* 0x00000003000085a7 */ /* 0x000ee400080010ff */
[----:B---3--:R-:W-:Y:S05]  /*95f0*/  @!P0 BRA `(.L_x_217) ;  /* 0xfffffffc00f08947 */ /* 0x008fea000383ffff */
[----:B------:R-:W-:Y:S05]  /*9600*/  BRA `(.L_x_218) ;  /* 0xffffffb000e47947 */ /* 0x000fea000383ffff */
.L_x_93:
[----:B------:R-:W-:-:S07]  /*9610*/  MOV R0, UR5 ;  /* 0x0000000500007c02 */ /* 0x000fce0008000f00 */
.L_x_219:
[----:B--2---:R2:W3:Y:S02]  /*9620*/  SYNCS.PHASECHK.TRANS64.TRYWAIT P0, [R0+URZ], R3 ;  /* 0x00000003000075a7 */ /* 0x0044e400080011ff */
[----:B---3--:R-:W-:Y:S05]  /*9630*/  @!P0 NANOSLEEP.SYNCS 0x989680 ;  /* 0x009896800000895d */ /* 0x008fea0003900000 */
[----:B------:R-:W3:Y:S02]  /*9640*/  @!P0 SYNCS.PHASECHK.TRANS64 P0, [R0+URZ], R3 ;  /* 0x00000003000085a7 */ /* 0x000ee400080010ff */
[----:B---3--:R-:W-:Y:S05]  /*9650*/  @!P0 BRA `(.L_x_219) ;  /* 0xfffffffc00f08947 */ /* 0x008fea000383ffff */
[----:B------:R-:W-:Y:S05]  /*9660*/  BRA `(.L_x_220) ;  /* 0xffffffb000f07947 */ /* 0x000fea000383ffff */
.L_x_94:
[----:B------:R-:W-:-:S07]  /*9670*/  MOV R0, UR7 ;  /* 0x0000000700007c02 */ /* 0x000fce0008000f00 */
.L_x_221:
[----:B--2---:R2:W3:Y:S02]  /*9680*/  SYNCS.PHASECHK.TRANS64.TRYWAIT P0, [R0+URZ], R3 ;  /* 0x00000003000075a7 */ /* 0x0044e400080011ff */
[----:B---3--:R-:W-:Y:S05]  /*9690*/  @!P0 NANOSLEEP.SYNCS 0x989680 ;  /* 0x009896800000895d */ /* 0x008fea0003900000 */
[----:B------:R-:W3:Y:S02]  /*96a0*/  @!P0 SYNCS.PHASECHK.TRANS64 P0, [R0+URZ], R3 ;  /* 0x00000003000085a7 */ /* 0x000ee400080010ff */
[----:B---3--:R-:W-:Y:S05]  /*96b0*/  @!P0 BRA `(.L_x_221) ;  /* 0xfffffffc00f08947 */ /* 0x008fea000383ffff */
[----:B------:R-:W-:Y:S05]  /*96c0*/  BRA `(.L_x_222) ;  /* 0xffffffb000fc7947 */ /* 0x000fea000383ffff */
.L_x_99:
[----:B--2---:R2:W3:Y:S02]  /*96d0*/  SYNCS.PHASECHK.TRANS64.TRYWAIT P0, [R0+URZ+0x250], R3 ;  /* 0x00025003000075a7 */ /* 0x0044e400080011ff */
[----:B---3--:R-:W-:Y:S05]  /*96e0*/  @!P0 NANOSLEEP.SYNCS 0x989680 ;  /* 0x009896800000895d */ /* 0x008fea0003900000 */
[----:B------:R-:W3:Y:S02]  /*96f0*/  @!P0 SYNCS.PHASECHK.TRANS64 P0, [R0+URZ+0x250], R3 ;  /* 0x00025003000085a7 */ /* 0x000ee400080010ff */
[----:B---3--:R-:W-:Y:S05]  /*9700*/  @!P0 BRA `(.L_x_99) ;  /* 0xfffffffc00f08947 */ /* 0x008fea000383ffff */
[----:B------:R-:W-:Y:S05]  /*9710*/  BRA `(.L_x_223) ;  /* 0xffffffb800007947 */ /* 0x000fea000383ffff */
.L_x_102:
[----:B------:R-:W-:Y:S07]  /*9720*/  MOV R0, UR7 ;  /* 0x0000000700007c02 */ /* 0x000fee0008000f00 */
.L_x_224:
[----:B--2---:R2:W3:Y:S02]  /*9730*/  SYNCS.PHASECHK.TRANS64.TRYWAIT P0, [R0+URZ+0x248], R3 ;  /* 0x00024803000075a7 */ /* 0x0044e400080011ff */
[----:B---3--:R-:W-:Y:S05]  /*9740*/  @!P0 NANOSLEEP.SYNCS 0x989680 ;  /* 0x009896800000895d */ /* 0x008fea0003900000 */
[----:B------:R-:W3:Y:S02]  /*9750*/  @!P0 SYNCS.PHASECHK.TRANS64 P0, [R0+URZ+0x248], R3 ;  /* 0x00024803000085a7 */ /* 0x000ee400080010ff */
[----:B---3--:R-:W-:Y:S05]  /*9760*/  @!P0 BRA `(.L_x_224) ;  /* 0xfffffffc00f08947 */ /* 0x008fea000383ffff */
[----:B------:R-:W-:Y:S05]  /*9770*/  BRA `(.L_x_101) ;  /* 0xffffffb800e07947 */ /* 0x000fea000383ffff */
.L_x_105:
[----:B--2---:R-:W-:Y:S07]  /*9780*/  MOV R3, UR7 ;  /* 0x0000000700037c02 */ /* 0x004fee0008000f00 */
.L_x_225:
[----:B-1----:R1:W2:Y:S02]  /*9790*/  SYNCS.PHASECHK.TRANS64.TRYWAIT P0, [R3+URZ+0x230], R12 ;  /* 0x0002300c030075a7 */ /* 0x0022a400080011ff */
[----:B--2---:R-:W-:Y:S05]  /*97a0*/  @!P0 NANOSLEEP.SYNCS 0x989680 ;  /* 0x009896800000895d */ /* 0x004fea0003900000 */
[----:B------:R-:W2:Y:S02]  /*97b0*/  @!P0 SYNCS.PHASECHK.TRANS64 P0, [R3+URZ+0x230], R12 ;  /* 0x0002300c030085a7 */ /* 0x000ea400080010ff */
[----:B--2---:R-:W-:Y:S05]  /*97c0*/  @!P0 BRA `(.L_x_225) ;  /* 0xfffffffc00f08947 */ /* 0x004fea000383ffff */
[----:B------:R-:W-:Y:S05]  /*97d0*/  BRA `(.L_x_226) ;  /* 0xffffffbc00587947 */ /* 0x000fea000383ffff */
.L_x_106:
[----:B------:R-:W-:Y:S07]  /*97e0*/  MOV R3, UR7 ;  /* 0x0000000700037c02 */ /* 0x000fee0008000f00 */
.L_x_227:
[----:B-1----:R1:W2:Y:S02]  /*97f0*/  SYNCS.PHASECHK.TRANS64.TRYWAIT P0, [R3+URZ+0x238], R12 ;  /* 0x0002380c030075a7 */ /* 0x0022a400080011ff */
[----:B--2---:R-:W-:Y:S05]  /*9800*/  @!P0 NANOSLEEP.SYNCS 0x989680 ;  /* 0x009896800000895d */ /* 0x004fea0003900000 */
[----:B------:R-:W2:Y:S02]  /*9810*/  @!P0 SYNCS.PHASECHK.TRANS64 P0, [R3+URZ+0x238], R12 ;  /* 0x0002380c030085a7 */ /* 0x000ea400080010ff */
[----:B--2---:R-:W-:Y:S05]  /*9820*/  @!P0 BRA `(.L_x_227) ;  /* 0xfffffffc00f08947 */ /* 0x004fea000383ffff */
[----:B------:R-:W-:Y:S05]  /*9830*/  BRA `(.L_x_228) ;  /* 0xffffffbc00d87947 */ /* 0x000fea000383ffff */
.L_x_108:
[----:B------:R-:W-:-:S07]  /*9840*/  MOV R0, UR7 ;  /* 0x0000000700007c02 */ /* 0x000fce0008000f00 */
.L_x_229:
[----:B-1----:R1:W3:Y:S02]  /*9850*/  SYNCS.PHASECHK.TRANS64.TRYWAIT P0, [R0+URZ+0x230], R3 ;  /* 0x00023003000075a7 */ /* 0x0022e400080011ff */
[----:B---3--:R-:W-:Y:S05]  /*9860*/  @!P0 NANOSLEEP.SYNCS 0x989680 ;  /* 0x009896800000895d */ /* 0x008fea0003900000 */
[----:B------:R-:W3:Y:S02]  /*9870*/  @!P0 SYNCS.PHASECHK.TRANS64 P0, [R0+URZ+0x230], R3 ;  /* 0x00023003000085a7 */ /* 0x000ee400080010ff */
[----:B---3--:R-:W-:Y:S05]  /*9880*/  @!P0 BRA `(.L_x_229) ;  /* 0xfffffffc00f08947 */ /* 0x008fea000383ffff */
[----:B------:R-:W-:Y:S05]  /*9890*/  BRA `(.L_x_230) ;  /* 0xffffffc000487947 */ /* 0x000fea000383ffff */
.L_x_110:
[----:B--2---:R2:W4:Y:S02]  /*98a0*/  SYNCS.PHASECHK.TRANS64.TRYWAIT P0, [R0+URZ+0x250], R3 ;  /* 0x00025003000075a7 */ /* 0x00452400080011ff */
[----:B----4-:R-:W-:Y:S05]  /*98b0*/  @!P0 NANOSLEEP.SYNCS 0x989680 ;  /* 0x009896800000895d */ /* 0x010fea0003900000 */
[----:B------:R-:W4:Y:S02]  /*98c0*/  @!P0 SYNCS.PHASECHK.TRANS64 P0, [R0+URZ+0x250], R3 ;  /* 0x00025003000085a7 */ /* 0x000f2400080010ff */
[----:B----4-:R-:W-:Y:S05]  /*98d0*/  @!P0 BRA `(.L_x_110) ;  /* 0xfffffffc00f08947 */ /* 0x010fea000383ffff */
[----:B------:R-:W-:Y:S05]  /*98e0*/  BRA `(.L_x_231) ;  /* 0xffffffc400147947 */ /* 0x000fea000383ffff */
.L_x_121:
[----:B-1----:R1:W3:Y:S02]  /*98f0*/  SYNCS.PHASECHK.TRANS64.TRYWAIT P1, [R0+URZ+0x220], R3 ;  /* 0x00022003000075a7 */ /* 0x0022e400080211ff */
[----:B---3--:R-:W-:Y:S05]  /*9900*/  @!P1 NANOSLEEP.SYNCS 0x989680 ;  /* 0x009896800000995d */ /* 0x008fea0003900000 */
[----:B------:R-:W3:Y:S02]  /*9910*/  @!P1 SYNCS.PHASECHK.TRANS64 P1, [R0+URZ+0x220], R3 ;  /* 0x00022003000095a7 */ /* 0x000ee400080210ff */
[----:B---3--:R-:W-:Y:S05]  /*9920*/  @!P1 BRA `(.L_x_121) ;  /* 0xfffffffc00f09947 */ /* 0x008fea000383ffff */
[----:B------:R-:W-:Y:S05]  /*9930*/  BRA `(.L_x_120) ;  /* 0xffffffd0002c7947 */ /* 0x000fea000383ffff */
.L_x_123:
[----:B-1----:R1:W4:Y:S02]  /*9940*/  SYNCS.PHASECHK.TRANS64.TRYWAIT P0, [R113+URZ+0x270], R2 ;  /* 0x00027002710075a7 */ /* 0x00232400080011ff */
[----:B----4-:R-:W-:Y:S05]  /*9950*/  @!P0 NANOSLEEP.SYNCS 0x989680 ;  /* 0x009896800000895d */ /* 0x010fea0003900000 */
[----:B------:R-:W4:Y:S02]  /*9960*/  @!P0 SYNCS.PHASECHK.TRANS64 P0, [R113+URZ+0x270], R2 ;  /* 0x00027002710085a7 */ /* 0x000f2400080010ff */
[----:B----4-:R-:W-:Y:S05]  /*9970*/  @!P0 BRA `(.L_x_123) ;  /* 0xfffffffc00f08947 */ /* 0x010fea000383ffff */
[----:B------:R-:W-:Y:S05]  /*9980*/  BRA `(.L_x_122) ;  /* 0xffffffd000807947 */ /* 0x000fea000383ffff */
.L_x_131:
[----:B--2---:R2:W3:Y:S02]  /*9990*/  SYNCS.PHASECHK.TRANS64.TRYWAIT P0, [R32+URZ+0x220], R3 ;  /* 0x00022003200075a7 */ /* 0x0044e400080011ff */
[----:B---3--:R-:W-:Y:S05]  /*99a0*/  @!P0 NANOSLEEP.SYNCS 0x989680 ;  /* 0x009896800000895d */ /* 0x008fea0003900000 */
[----:B------:R-:W3:Y:S02]  /*99b0*/  @!P0 SYNCS.PHASECHK.TRANS64 P0, [R32+URZ+0x220], R3 ;  /* 0x00022003200085a7 */ /* 0x000ee400080010ff */
[----:B---3--:R-:W-:Y:S05]  /*99c0*/  @!P0 BRA `(.L_x_131) ;  /* 0xfffffffc00f08947 */ /* 0x008fea000383ffff */
[----:B------:R-:W-:Y:S05]  /*99d0*/  BRA `(.L_x_130) ;  /* 0xffffffdc00707947 */ /* 0x000fea000383ffff */
        .weak           $__internal_0_$__cuda_sm10x_tcgen05_guardrail_trap_col_being_dealloced_not_returned_by_alloc
        .type           $__internal_0_$__cuda_sm10x_tcgen05_guardrail_trap_col_being_dealloced_not_returned_by_alloc,@function
        .size           $__internal_0_$__cuda_sm10x_tcgen05_guardrail_trap_col_being_dealloced_not_returned_by_alloc,($__internal_1_$__cuda_sm10x_tcgen05_guardrail_trap_phase_invalid_during_alloc - $__internal_0_$__cuda_sm10x_tcgen05_guardrail_trap_col_being_dealloced_not_returned_by_alloc)
$__internal_0_$__cuda_sm10x_tcgen05_guardrail_trap_col_being_dealloced_not_returned_by_alloc:
[----:B------:R-:W-:Y:S05]  /*99e0*/  BPT.TRAP 0x1 ;  /* 0x000000040000795c */ /* 0x000fea0000300000 */
[----:B------:R-:W-:-:S04]  /*99f0*/  HFMA2 R3, -RZ, RZ, 0, 0 ;  /* 0x00000000ff037431 */ /* 0x000fc800000001ff */
[----:B------:R-:W-:Y:S05]  /*9a00*/  RET.REL.NODEC R2 `(_ZN7cutlass13device_kernelINS_4gemm6kernel13GemmUniversalIN4cute5tupleIJiiiiEEENS1_10collective13CollectiveMmaINS1_35MainloopSm100TmaUmmaWarpSpecializedILi34ELi2ELi4ENS5_IJNS4_1CILi1EEESB_SB_EEEEENS5_IJNSA_ILi64EEENSA_ILi128EEENSA_ILi32EEEEEENS_12float_e4m3_tENS5_IJlSB_lEEESI_SJ_NS4_8TiledMMAINS4_8MMA_AtomIJNS4_10MMA_TraitsINS4_19SM100_MMA_F8F6F4_SSEJSI_SI_fSE_SF_NS4_17integral_constantINS4_4UMMA5MajorELSQ_0EEESR_NSO_INSP_7ScaleInELSS_0EEEST_EEEEEENS4_6LayoutISC_NS5_IJNSA_ILi0EEESX_SX_EEEEENS5_IJNS4_10UnderscoreES10_S10_EEEEENS4_13SM90_TMA_LOADENS4_14ComposedLayoutINS4_7SwizzleILi1ELi4ELi3EEENS4_18smem_ptr_flag_bitsILi8EEENSW_INS5_IJNSA_ILi8EEESG_EEENS5_IJSG_SB_EEEEEEEvNS4_8identityES13_S1D_vS1E_EENS_8epilogue10collective18CollectiveEpilogueINS1G_23Sm100TmaWarpSpecializedILi2ELi2ELi32ELb0ELb0EEEJSH_NS5_IJNSW_ISE_SB_EES1L_EEESI_SJ_SI_SJ_NS1G_6fusion15FusionCallbacksIS1K_NS1N_17LinearCombinationISI_fSI_fLNS_15FloatRoundStyleE2EEESH_S1M_JEEENS4_5SM1004TMEM4LOAD26SM100_TMEM_LOAD_16dp32b32xES13_NS14_INS15_ILi2ELi4ELi3EEES18_NSW_INS5_IJS19_SE_EEENS5_IJSE_SB_EEEEEEENS4_39AutoVectorizingCopyWithAssumedAlignmentILi128EEENS4_14SM90_TMA_STOREES21_S23_S23_EEEvvEEEEvNT_6ParamsE) ;  /* 0xffffff64027c7950 */ /* 0x000fea0003c3ffff */
        .weak           $__internal_1_$__cuda_sm10x_tcgen05_guardrail_trap_phase_invalid_during_alloc
        .type           $__internal_1_$__cuda_sm10x_tcgen05_guardrail_trap_phase_invalid_during_alloc,@function
        .size           $__internal_1_$__cuda_sm10x_tcgen05_guardrail_trap_phase_invalid_during_alloc,($__internal_2_$__cuda_sm10x_tcgen05_guardrail_trap_unallocated_columns_being_dealloced - $__internal_1_$__cuda_sm10x_tcgen05_guardrail_trap_phase_invalid_during_alloc)
$__internal_1_$__cuda_sm10x_tcgen05_guardrail_trap_phase_invalid_during_alloc:
[----:B------:R-:W-:Y:S05]  /*9a10*/  BPT.TRAP 0x1 ;  /* 0x000000040000795c */ /* 0x000fea0000300000 */
[----:B------:R-:W-:-:S04]  /*9a20*/  MOV R3, 0x0 ;  /* 0x0000000000037802 */ /* 0x000fc80000000f00 */
[----:B------:R-:W-:Y:S05]  /*9a30*/  RET.REL.NODEC R2 `(_ZN7cutlass13device_kernelINS_4gemm6kernel13GemmUniversalIN4cute5tupleIJiiiiEEENS1_10collective13CollectiveMmaINS1_35MainloopSm100TmaUmmaWarpSpecializedILi34ELi2ELi4ENS5_IJNS4_1CILi1EEESB_SB_EEEEENS5_IJNSA_ILi64EEENSA_ILi128EEENSA_ILi32EEEEEENS_12float_e4m3_tENS5_IJlSB_lEEESI_SJ_NS4_8TiledMMAINS4_8MMA_AtomIJNS4_10MMA_TraitsINS4_19SM100_MMA_F8F6F4_SSEJSI_SI_fSE_SF_NS4_17integral_constantINS4_4UMMA5MajorELSQ_0EEESR_NSO_INSP_7ScaleInELSS_0EEEST_EEEEEENS4_6LayoutISC_NS5_IJNSA_ILi0EEESX_SX_EEEEENS5_IJNS4_10UnderscoreES10_S10_EEEEENS4_13SM90_TMA_LOADENS4_14ComposedLayoutINS4_7SwizzleILi1ELi4ELi3EEENS4_18smem_ptr_flag_bitsILi8EEENSW_INS5_IJNSA_ILi8EEESG_EEENS5_IJSG_SB_EEEEEEEvNS4_8identityES13_S1D_vS1E_EENS_8epilogue10collective18CollectiveEpilogueINS1G_23Sm100TmaWarpSpecializedILi2ELi2ELi32ELb0ELb0EEEJSH_NS5_IJNSW_ISE_SB_EES1L_EEESI_SJ_SI_SJ_NS1G_6fusion15FusionCallbacksIS1K_NS1N_17LinearCombinationISI_fSI_fLNS_15FloatRoundStyleE2EEESH_S1M_JEEENS4_5SM1004TMEM4LOAD26SM100_TMEM_LOAD_16dp32b32xES13_NS14_INS15_ILi2ELi4ELi3EEES18_NSW_INS5_IJS19_SE_EEENS5_IJSE_SB_EEEEEEENS4_39AutoVectorizingCopyWithAssumedAlignmentILi128EEENS4_14SM90_TMA_STOREES21_S23_S23_EEEvvEEEEvNT_6ParamsE) ;  /* 0xffffff6402707950 */ /* 0x000fea0003c3ffff */
        .weak           $__internal_2_$__cuda_sm10x_tcgen05_guardrail_trap_unallocated_columns_being_dealloced
        .type           $__internal_2_$__cuda_sm10x_tcgen05_guardrail_trap_unallocated_columns_being_dealloced,@function
        .size           $__internal_2_$__cuda_sm10x_tcgen05_guardrail_trap_unallocated_columns_being_dealloced,(.L_x_233 - $__internal_2_$__cuda_sm10x_tcgen05_guardrail_trap_unallocated_columns_being_dealloced)
$__internal_2_$__cuda_sm10x_tcgen05_guardrail_trap_unallocated_columns_being_dealloced:
[----:B------:R-:W-:Y:S05]  /*9a40*/  BPT.TRAP 0x1 ;  /* 0x000000040000795c */ /* 0x000fea0000300000 */
[----:B------:R-:W-:-:S04]  /*9a50*/  HFMA2 R3, -RZ, RZ, 0, 0 ;  /* 0x00000000ff037431 */ /* 0x000fc800000001ff */
[----:B------:R-:W-:Y:S05]  /*9a60*/  RET.REL.NODEC R2 `(_ZN7cutlass13device_kernelINS_4gemm6kernel13GemmUniversalIN4cute5tupleIJiiiiEEENS1_10collective13CollectiveMmaINS1_35MainloopSm100TmaUmmaWarpSpecializedILi34ELi2ELi4ENS5_IJNS4_1CILi1EEESB_SB_EEEEENS5_IJNSA_ILi64EEENSA_ILi128EEENSA_ILi32EEEEEENS_12float_e4m3_tENS5_IJlSB_lEEESI_SJ_NS4_8TiledMMAINS4_8MMA_AtomIJNS4_10MMA_TraitsINS4_19SM100_MMA_F8F6F4_SSEJSI_SI_fSE_SF_NS4_17integral_constantINS4_4UMMA5MajorELSQ_0EEESR_NSO_INSP_7ScaleInELSS_0EEEST_EEEEEENS4_6LayoutISC_NS5_IJNSA_ILi0EEESX_SX_EEEEENS5_IJNS4_10UnderscoreES10_S10_EEEEENS4_13SM90_TMA_LOADENS4_14ComposedLayoutINS4_7SwizzleILi1ELi4ELi3EEENS4_18smem_ptr_flag_bitsILi8EEENSW_INS5_IJNSA_ILi8EEESG_EEENS5_IJSG_SB_EEEEEEEvNS4_8identityES13_S1D_vS1E_EENS_8epilogue10collective18CollectiveEpilogueINS1G_23Sm100TmaWarpSpecializedILi2ELi2ELi32ELb0ELb0EEEJSH_NS5_IJNSW_ISE_SB_EES1L_EEESI_SJ_SI_SJ_NS1G_6fusion15FusionCallbacksIS1K_NS1N_17LinearCombinationISI_fSI_fLNS_15FloatRoundStyleE2EEESH_S1M_JEEENS4_5SM1004TMEM4LOAD26SM100_TMEM_LOAD_16dp32b32xES13_NS14_INS15_ILi2ELi4ELi3EEES18_NSW_INS5_IJS19_SE_EEENS5_IJSE_SB_EEEEEEENS4_39AutoVectorizingCopyWithAssumedAlignmentILi128EEENS4_14SM90_TMA_STOREES21_S23_S23_EEEvvEEEEvNT_6ParamsE) ;  /* 0xffffff6402647950 */ /* 0x000fea0003c3ffff */
.L_x_232:
[----:B------:R-:W-:-:S00]  /*9a70*/  BRA `(.L_x_232) ;  /* 0xfffffffc00fc7947 */ /* 0x000fc0000383ffff */
[----:B------:R-:W-:-:S00]  /*9a80*/  NOP ;  /* 0x0000000000007918 */ /* 0x000fc00000000000 */
[----:B------:R-:W-:-:S00]  /*9a90*/  NOP ;  /* 0x0000000000007918 */ /* 0x000fc00000000000 */
[----:B------:R-:W-:-:S00]  /*9aa0*/  NOP ;  /* 0x0000000000007918 */ /* 0x000fc00000000000 */
[----:B------:R-:W-:-:S00]  /*9ab0*/  NOP ;  /* 0x0000000000007918 */ /* 0x000fc00000000000 */
[----:B------:R-:W-:-:S00]  /*9ac0*/  NOP ;  /* 0x0000000000007918 */ /* 0x000fc00000000000 */
[----:B------:R-:W-:-:S00]  /*9ad0*/  NOP ;  /* 0x0000000000007918 */ /* 0x000fc00000000000 */
[----:B------:R-:W-:-:S00]  /*9ae0*/  NOP ;  /* 0x0000000000007918 */ /* 0x000fc00000000000 */
[----:B------:R-:W-:-:S00]  /*9af0*/  NOP ;  /* 0x0000000000007918 */ /* 0x000fc00000000000 */
.L_x_233:


//--------------------- .nv.global.init           --------------------------
	.section	.nv.global.init,"aw",@progbits
.nv.global.init:
	.type		$str$27,@object
	.size		$str$27,($str$28 - $str$27)
$str$27:
        /*0000*/ 	.byte	0x28, 0x61, 0x64, 0x64, 0x72, 0x65, 0x73, 0x73, 0x20, 0x26, 0x20, 0x6d, 0x61, 0x73, 0x6b, 0x29
        /*0010*/ 	.byte	0x20, 0x3d, 0x3d, 0x20, 0x30, 0x00
	.type		$str$28,@object
	.size		$str$28,($str$26 - $str$28)
$str$28:
        /*0016*/ 	.byte	0x2f, 0x74, 0x6d, 0x70, 0x2f, 0x63, 0x75, 0x74, 0x6c, 0x61, 0x73, 0x73, 0x5f, 0x73, 0x77, 0x65
        /*0026*/ 	.byte	0x65, 0x70, 0x5f, 0x73, 0x72, 0x63, 0x2f, 0x69, 0x6e, 0x63, 0x6c, 0x75, 0x64, 0x65, 0x2f, 0x63
        /*0036*/ 	.byte	0x75, 0x74, 0x65, 0x2f, 0x70, 0x6f, 0x69, 0x6e, 0x74, 0x65, 0x72, 0x5f, 0x66, 0x6c, 0x61, 0x67
        /*0046*/ 	.byte	0x67, 0x65, 0x64, 0x2e, 0x68, 0x70, 0x70, 0x00
	.type		$str$26,@object
	.size		$str$26,($str$25 - $str$26)
$str$26:
        /*004e*/ 	.byte	0x2f, 0x74, 0x6d, 0x70, 0x2f, 0x63, 0x75, 0x74, 0x6c, 0x61, 0x73, 0x73, 0x5f, 0x73, 0x77, 0x65
        /*005e*/ 	.byte	0x65, 0x70, 0x5f, 0x73, 0x72, 0x63, 0x2f, 0x69, 0x6e, 0x63, 0x6c, 0x75, 0x64, 0x65, 0x2f, 0x63
        /*006e*/ 	.byte	0x75, 0x74, 0x65, 0x2f, 0x61, 0x74, 0x6f, 0x6d, 0x2f, 0x63, 0x6f, 0x70, 0x79, 0x5f, 0x74, 0x72
        /*007e*/ 	.byte	0x61, 0x69, 0x74, 0x73, 0x5f, 0x73, 0x6d, 0x31, 0x30, 0x30, 0x2e, 0x68, 0x70, 0x70, 0x00
	.type		$str$25,@object
	.size		$str$25,(__unnamed_1 - $str$25)
$str$25:
        /*008d*/ 	.byte	0x28, 0x28, 0x75, 0x69, 0x6e, 0x74, 0x33, 0x32, 0x5f, 0x74, 0x28, 0x74, 0x68, 0x72, 0x65, 0x61
        /*009d*/ 	.byte	0x64, 0x49, 0x64, 0x78, 0x2e, 0x78, 0x29, 0x20, 0x2f, 0x20, 0x33, 0x32, 0x29, 0x20, 0x25, 0x20
        /*00ad*/ 	.byte	0x34, 0x29, 0x20, 0x3d, 0x3d, 0x20, 0x28, 0x28, 0x28, 0x74, 0x6d, 0x65, 0x6d, 0x5f, 0x61, 0x64
        /*00bd*/ 	.byte	0x64, 0x72, 0x20, 0x3e, 0x3e, 0x20, 0x31, 0x36, 0x29, 0x20, 0x2f, 0x20, 0x33, 0x32, 0x29, 0x20
        /*00cd*/ 	.byte	0x25, 0x20, 0x34, 0x29, 0x00
	.type		__unnamed_1,@object
	.size		__unnamed_1,(__unnamed_2 - __unnamed_1)
__unnamed_1:
        /*00d2*/ 	.byte	0x61, 0x75, 0x74, 0x6f, 0x20, 0x63, 0x75, 0x74, 0x65, 0x3a, 0x3a, 0x61, 0x73, 0x5f, 0x70, 0x6f
        /* <DEDUP_REMOVED lines=24> */
        /*0262*/ 	.byte	0x3c, 0x34, 0x30, 0x39, 0x36, 0x3e, 0x3e, 0x3e, 0x3e, 0x5d, 0x00
	.type		__unnamed_2,@object
	.size		__unnamed_2,(.L_2 - __unnamed_2)
__unnamed_2:
        /* <DEDUP_REMOVED lines=40> */
        /*04ed*/ 	.byte	0x74, 0x65, 0x3a, 0x3a, 0x43, 0x3c, 0x30, 0x3e, 0x3e, 0x3e, 0x3e, 0x5d, 0x00
.L_2:


//--------------------- .nv.shared._ZN7cutlass13device_kernelINS_4gemm6kernel13GemmUniversalIN4cute5tupleIJiiiiEEENS1_10collective13CollectiveMmaINS1_35MainloopSm100TmaUmmaWarpSpecializedILi34ELi2ELi4ENS5_IJNS4_1CILi1EEESB_SB_EEEEENS5_IJNSA_ILi64EEENSA_ILi128EEENSA_ILi32EEEEEENS_12float_e4m3_tENS5_IJlSB_lEEESI_SJ_NS4_8TiledMMAINS4_8MMA_AtomIJNS4_10MMA_TraitsINS4_19SM100_MMA_F8F6F4_SSEJSI_SI_fSE_SF_NS4_17integral_constantINS4_4UMMA5MajorELSQ_0EEESR_NSO_INSP_7ScaleInELSS_0EEEST_EEEEEENS4_6LayoutISC_NS5_IJNSA_ILi0EEESX_SX_EEEEENS5_IJNS4_10UnderscoreES10_S10_EEEEENS4_13SM90_TMA_LOADENS4_14ComposedLayoutINS4_7SwizzleILi1ELi4ELi3EEENS4_18smem_ptr_flag_bitsILi8EEENSW_INS5_IJNSA_ILi8EEESG_EEENS5_IJSG_SB_EEEEEEEvNS4_8identityES13_S1D_vS1E_EENS_8epilogue10collective18CollectiveEpilogueINS1G_23Sm100TmaWarpSpecializedILi2ELi2ELi32ELb0ELb0EEEJSH_NS5_IJNSW_ISE_SB_EES1L_EEESI_SJ_SI_SJ_NS1G_6fusion15FusionCallbacksIS1K_NS1N_17LinearCombinationISI_fSI_fLNS_15FloatRoundStyleE2EEESH_S1M_JEEENS4_5SM1004TMEM4LOAD26SM100_TMEM_LOAD_16dp32b32xES13_NS14_INS15_ILi2ELi4ELi3EEES18_NSW_INS5_IJS19_SE_EEENS5_IJSE_SB_EEEEEEENS4_39AutoVectorizingCopyWithAssumedAlignmentILi128EEENS4_14SM90_TMA_STOREES21_S23_S23_EEEvvEEEEvNT_6ParamsE --------------------------
	.section	.nv.shared._ZN7cutlass13device_kernelINS_4gemm6kernel13GemmUniversalIN4cute5tupleIJiiiiEEENS1_10collective13CollectiveMmaINS1_35MainloopSm100TmaUmmaWarpSpecializedILi34ELi2ELi4ENS5_IJNS4_1CILi1EEESB_SB_EEEEENS5_IJNSA_ILi64EEENSA_ILi128EEENSA_ILi32EEEEEENS_12float_e4m3_tENS5_IJlSB_lEEESI_SJ_NS4_8TiledMMAINS4_8MMA_AtomIJNS4_10MMA_TraitsINS4_19SM100_MMA_F8F6F4_SSEJSI_SI_fSE_SF_NS4_17integral_constantINS4_4UMMA5MajorELSQ_0EEESR_NSO_INSP_7ScaleInELSS_0EEEST_EEEEEENS4_6LayoutISC_NS5_IJNSA_ILi0EEESX_SX_EEEEENS5_IJNS4_10UnderscoreES10_S10_EEEEENS4_13SM90_TMA_LOADENS4_14ComposedLayoutINS4_7SwizzleILi1ELi4ELi3EEENS4_18smem_ptr_flag_bitsILi8EEENSW_INS5_IJNSA_ILi8EEESG_EEENS5_IJSG_SB_EEEEEEEvNS4_8identityES13_S1D_vS1E_EENS_8epilogue10collective18CollectiveEpilogueINS1G_23Sm100TmaWarpSpecializedILi2ELi2ELi32ELb0ELb0EEEJSH_NS5_IJNSW_ISE_SB_EES1L_EEESI_SJ_SI_SJ_NS1G_6fusion15FusionCallbacksIS1K_NS1N_17LinearCombinationISI_fSI_fLNS_15FloatRoundStyleE2EEESH_S1M_JEEENS4_5SM1004TMEM4LOAD26SM100_TMEM_LOAD_16dp32b32xES13_NS14_INS15_ILi2ELi4ELi3EEES18_NSW_INS5_IJS19_SE_EEENS5_IJSE_SB_EEEEEEENS4_39AutoVectorizingCopyWithAssumedAlignmentILi128EEENS4_14SM90_TMA_STOREES21_S23_S23_EEEvvEEEEvNT_6ParamsE,"aw",@nobits
	.sectionflags	@""
	.align	16
	.zero		1024


//--------------------- .nv.shared.reserved.0     --------------------------
	.section	.nv.shared.reserved.0,"aw",@nobits
	.weak		__nv_reservedSMEM_offset_0_alias
	.size		__nv_reservedSMEM_offset_0_alias, 0, 64
	.other		__nv_reservedSMEM_offset_0_alias,@"STO_CUDA_RESERVED_SHARED STV_DEFAULT"
__nv_reservedSMEM_offset_0_alias:
	.zero		0
.nv.shared.reserved.0:
	.zero		64
	.weak		__nv_reservedSMEM_tcgen05_partition
	.type		__nv_reservedSMEM_tcgen05_partition,@object
	.size		__nv_reservedSMEM_tcgen05_partition,(.L_0 - __nv_reservedSMEM_tcgen05_partition)
__nv_reservedSMEM_tcgen05_partition:
	.zero		32
.L_0:


//--------------------- .nv.global                --------------------------
	.section	.nv.global,"aw",@nobits
.nv.global:
	.type		_ZN39_INTERNAL_27815839_4_k_cu_5ce71cde_93934cute1_E,@object
	.size		_ZN39_INTERNAL_27815839_4_k_cu_5ce71cde_93934cute1_E,(_ZN39_INTERNAL_27815839_4_k_cu_5ce71cde_93934cuda3std3__45__cpo6cbeginE - _ZN39_INTERNAL_27815839_4_k_cu_5ce71cde_93934cute1_E)
_ZN39_INTERNAL_27815839_4_k_cu_5ce71cde_93934cute1_E:
	.zero		1
	.type		_ZN39_INTERNAL_27815839_4_k_cu_5ce71cde_93934cuda3std3__45__cpo6cbeginE,@object
	.size		_ZN39_INTERNAL_27815839_4_k_cu_5ce71cde_93934cuda3std3__45__cpo6cbeginE,(_ZN39_INTERNAL_27815839_4_k_cu_5ce71cde_93934cuda3std3__48in_placeE - _ZN39_INTERNAL_27815839_4_k_cu_5ce71cde_93934cuda3std3__45__cpo6cbeginE)
_ZN39_INTERNAL_27815839_4_k_cu_5ce71cde_93934cuda3std3__45__cpo6cbeginE:
	.zero		1
	.type		_ZN39_INTERNAL_27815839_4_k_cu_5ce71cde_93934cuda3std3__48in_placeE,@object
	.size		_ZN39_INTERNAL_27815839_4_k_cu_5ce71cde_93934cuda3std3__48in_placeE,(_ZN39_INTERNAL_27815839_4_k_cu_5ce71cde_93934cuda3std6ranges3__45__cpo9iter_moveE - _ZN39_INTERNAL_27815839_4_k_cu_5ce71cde_93934cuda3std3__48in_placeE)
_ZN39_INTERNAL_27815839_4_k_cu_5ce71cde_93934cuda3std3__48in_placeE:
	.zero		1
	.type		_ZN39_INTERNAL_27815839_4_k_cu_5ce71cde_93934cuda3std6ranges3__45__cpo9iter_moveE,@object
	.size		_ZN39_INTERNAL_27815839_4_k_cu_5ce71cde_93934cuda3std6ranges3__45__cpo9iter_moveE,(_ZN39_INTERNAL_27815839_4_k_cu_5ce71cde_93934cuda3std3__45__cpo5beginE - _ZN39_INTERNAL_27815839_4_k_cu_5ce71cde_93934cuda3std6ranges3__45__cpo9iter_moveE)
_ZN39_INTERNAL_27815839_4_k_cu_5ce71cde_93934cuda3std6ranges3__45__cpo9iter_moveE:
	.zero		1
	.type		_ZN39_INTERNAL_27815839_4_k_cu_5ce71cde_93934cuda3std3__45__cpo5beginE,@object
	.size		_ZN39_INTERNAL_27815839_4_k_cu_5ce71cde_93934cuda3std3__45__cpo5beginE,(_ZN39_INTERNAL_27815839_4_k_cu_5ce71cde_93934cuda3std3__441_GLOBAL__N__27815839_4_k_cu_5ce71cde_93936ignoreE - _ZN39_INTERNAL_27815839_4_k_cu_5ce71cde_93934cuda3std3__45__cpo5beginE)
_ZN39_INTERNAL_27815839_4_k_cu_5ce71cde_93934cuda3std3__45__cpo5beginE:
	.zero		1
	.type		_ZN39_INTERNAL_27815839_4_k_cu_5ce71cde_93934cuda3std3__441_GLOBAL__N__27815839_4_k_cu_5ce71cde_93936ignoreE,@object
	.size		_ZN39_INTERNAL_27815839_4_k_cu_5ce71cde_93934cuda3std3__441_GLOBAL__N__27815839_4_k_cu_5ce71cde_93936ignoreE,(_ZN39_INTERNAL_27815839_4_k_cu_5ce71cde_93934cute7productE - _ZN39_INTERNAL_27815839_4_k_cu_5ce71cde_93934cuda3std3__441_GLOBAL__N__27815839_4_k_cu_5ce71cde_93936ignoreE)
_ZN39_INTERNAL_27815839_4_k_cu_5ce71cde_93934cuda3std3__441_GLOBAL__N__27815839_4_k_cu_5ce71cde_93936ignoreE:
	.zero		1
	.type		_ZN39_INTERNAL_27815839_4_k_cu_5ce71cde_93934cute7productE,@object
	.size		_ZN39_INTERNAL_27815839_4_k_cu_5ce71cde_93934cute7productE,(_ZN39_INTERNAL_27815839_4_k_cu_5ce71cde_93934cuda3std3__45__cpo3endE - _ZN39_INTERNAL_27815839_4_k_cu_5ce71cde_93934cute7productE)
_ZN39_INTERNAL_27815839_4_k_cu_5ce71cde_93934cute7productE:
	.zero		1
	.type		_ZN39_INTERNAL_27815839_4_k_cu_5ce71cde_93934cuda3std3__45__cpo3endE,@object
	.size		_ZN39_INTERNAL_27815839_4_k_cu_5ce71cde_93934cuda3std3__45__cpo3endE,(_ZN39_INTERNAL_27815839_4_k_cu_5ce71cde_93934cuda3std3__419piecewise_constructE - _ZN39_INTERNAL_27815839_4_k_cu_5ce71cde_93934cuda3std3__45__cpo3endE)
_ZN39_INTERNAL_27815839_4_k_cu_5ce71cde_93934cuda3std3__45__cpo3endE:
	.zero		1
	.type		_ZN39_INTERNAL_27815839_4_k_cu_5ce71cde_93934cuda3std3__419piecewise_constructE,@object
	.size		_ZN39_INTERNAL_27815839_4_k_cu_5ce71cde_93934cuda3std3__419piecewise_constructE,(_ZN39_INTERNAL_27815839_4_k_cu_5ce71cde_93934cuda3std3__45__cpo4cendE - _ZN39_INTERNAL_27815839_4_k_cu_5ce71cde_93934cuda3std3__419piecewise_constructE)
_ZN39_INTERNAL_27815839_4_k_cu_5ce71cde_93934cuda3std3__419piecewise_constructE:
	.zero		1
	.type		_ZN39_INTERNAL_27815839_4_k_cu_5ce71cde_93934cuda3std3__45__cpo4cendE,@object
	.size		_ZN39_INTERNAL_27815839_4_k_cu_5ce71cde_93934cuda3std3__45__cpo4cendE,(_ZN39_INTERNAL_27815839_4_k_cu_5ce71cde_93934cuda3std6ranges3__45__cpo4swapE - _ZN39_INTERNAL_27815839_4_k_cu_5ce71cde_93934cuda3std3__45__cpo4cendE)
_ZN39_INTERNAL_27815839_4_k_cu_5ce71cde_93934cuda3std3__45__cpo4cendE:
	.zero		1
	.type		_ZN39_INTERNAL_27815839_4_k_cu_5ce71cde_93934cuda3std6ranges3__45__cpo4swapE,@object
	.size		_ZN39_INTERNAL_27815839_4_k_cu_5ce71cde_93934cuda3std6ranges3__45__cpo4swapE,(.L_10 - _ZN39_INTERNAL_27815839_4_k_cu_5ce71cde_93934cuda3std6ranges3__45__cpo4swapE)
_ZN39_INTERNAL_27815839_4_k_cu_5ce71cde_93934cuda3std6ranges3__45__cpo4swapE:
	.zero		1
.L_10:


//--------------------- .nv.constant0._ZN7cutlass13device_kernelINS_4gemm6kernel13GemmUniversalIN4cute5tupleIJiiiiEEENS1_10collective13CollectiveMmaINS1_35MainloopSm100TmaUmmaWarpSpecializedILi34ELi2ELi4ENS5_IJNS4_1CILi1EEESB_SB_EEEEENS5_IJNSA_ILi64EEENSA_ILi128EEENSA_ILi32EEEEEENS_12float_e4m3_tENS5_IJlSB_lEEESI_SJ_NS4_8TiledMMAINS4_8MMA_AtomIJNS4_10MMA_TraitsINS4_19SM100_MMA_F8F6F4_SSEJSI_SI_fSE_SF_NS4_17integral_constantINS4_4UMMA5MajorELSQ_0EEESR_NSO_INSP_7ScaleInELSS_0EEEST_EEEEEENS4_6LayoutISC_NS5_IJNSA_ILi0EEESX_SX_EEEEENS5_IJNS4_10UnderscoreES10_S10_EEEEENS4_13SM90_TMA_LOADENS4_14ComposedLayoutINS4_7SwizzleILi1ELi4ELi3EEENS4_18smem_ptr_flag_bitsILi8EEENSW_INS5_IJNSA_ILi8EEESG_EEENS5_IJSG_SB_EEEEEEEvNS4_8identityES13_S1D_vS1E_EENS_8epilogue10collective18CollectiveEpilogueINS1G_23Sm100TmaWarpSpecializedILi2ELi2ELi32ELb0ELb0EEEJSH_NS5_IJNSW_ISE_SB_EES1L_EEESI_SJ_SI_SJ_NS1G_6fusion15FusionCallbacksIS1K_NS1N_17LinearCombinationISI_fSI_fLNS_15FloatRoundStyleE2EEESH_S1M_JEEENS4_5SM1004TMEM4LOAD26SM100_TMEM_LOAD_16dp32b32xES13_NS14_INS15_ILi2ELi4ELi3EEES18_NSW_INS5_IJS19_SE_EEENS5_IJSE_SB_EEEEEEENS4_39AutoVectorizingCopyWithAssumedAlignmentILi128EEENS4_14SM90_TMA_STOREES21_S23_S23_EEEvvEEEEvNT_6ParamsE --------------------------
	.section	.nv.constant0._ZN7cutlass13device_kernelINS_4gemm6kernel13GemmUniversalIN4cute5tupleIJiiiiEEENS1_10collective13CollectiveMmaINS1_35MainloopSm100TmaUmmaWarpSpecializedILi34ELi2ELi4ENS5_IJNS4_1CILi1EEESB_SB_EEEEENS5_IJNSA_ILi64EEENSA_ILi128EEENSA_ILi32EEEEEENS_12float_e4m3_tENS5_IJlSB_lEEESI_SJ_NS4_8TiledMMAINS4_8MMA_AtomIJNS4_10MMA_TraitsINS4_19SM100_MMA_F8F6F4_SSEJSI_SI_fSE_SF_NS4_17integral_constantINS4_4UMMA5MajorELSQ_0EEESR_NSO_INSP_7ScaleInELSS_0EEEST_EEEEEENS4_6LayoutISC_NS5_IJNSA_ILi0EEESX_SX_EEEEENS5_IJNS4_10UnderscoreES10_S10_EEEEENS4_13SM90_TMA_LOADENS4_14ComposedLayoutINS4_7SwizzleILi1ELi4ELi3EEENS4_18smem_ptr_flag_bitsILi8EEENSW_INS5_IJNSA_ILi8EEESG_EEENS5_IJSG_SB_EEEEEEEvNS4_8identityES13_S1D_vS1E_EENS_8epilogue10collective18CollectiveEpilogueINS1G_23Sm100TmaWarpSpecializedILi2ELi2ELi32ELb0ELb0EEEJSH_NS5_IJNSW_ISE_SB_EES1L_EEESI_SJ_SI_SJ_NS1G_6fusion15FusionCallbacksIS1K_NS1N_17LinearCombinationISI_fSI_fLNS_15FloatRoundStyleE2EEESH_S1M_JEEENS4_5SM1004TMEM4LOAD26SM100_TMEM_LOAD_16dp32b32xES13_NS14_INS15_ILi2ELi4ELi3EEES18_NSW_INS5_IJS19_SE_EEENS5_IJSE_SB_EEEEEEENS4_39AutoVectorizingCopyWithAssumedAlignmentILi128EEENS4_14SM90_TMA_STOREES21_S23_S23_EEEvvEEEEvNT_6ParamsE,"a",@progbits
	.sectionflags	@""
	.align	4
.nv.constant0._ZN7cutlass13device_kernelINS_4gemm6kernel13GemmUniversalIN4cute5tupleIJiiiiEEENS1_10collective13CollectiveMmaINS1_35MainloopSm100TmaUmmaWarpSpecializedILi34ELi2ELi4ENS5_IJNS4_1CILi1EEESB_SB_EEEEENS5_IJNSA_ILi64EEENSA_ILi128EEENSA_ILi32EEEEEENS_12float_e4m3_tENS5_IJlSB_lEEESI_SJ_NS4_8TiledMMAINS4_8MMA_AtomIJNS4_10MMA_TraitsINS4_19SM100_MMA_F8F6F4_SSEJSI_SI_fSE_SF_NS4_17integral_constantINS4_4UMMA5MajorELSQ_0EEESR_NSO_INSP_7ScaleInELSS_0EEEST_EEEEEENS4_6LayoutISC_NS5_IJNSA_ILi0EEESX_SX_EEEEENS5_IJNS4_10UnderscoreES10_S10_EEEEENS4_13SM90_TMA_LOADENS4_14ComposedLayoutINS4_7SwizzleILi1ELi4ELi3EEENS4_18smem_ptr_flag_bitsILi8EEENSW_INS5_IJNSA_ILi8EEESG_EEENS5_IJSG_SB_EEEEEEEvNS4_8identityES13_S1D_vS1E_EENS_8epilogue10collective18CollectiveEpilogueINS1G_23Sm100TmaWarpSpecializedILi2ELi2ELi32ELb0ELb0EEEJSH_NS5_IJNSW_ISE_SB_EES1L_EEESI_SJ_SI_SJ_NS1G_6fusion15FusionCallbacksIS1K_NS1N_17LinearCombinationISI_fSI_fLNS_15FloatRoundStyleE2EEESH_S1M_JEEENS4_5SM1004TMEM4LOAD26SM100_TMEM_LOAD_16dp32b32xES13_NS14_INS15_ILi2ELi4ELi3EEES18_NSW_INS5_IJS19_SE_EEENS5_IJSE_SB_EEEEEEENS4_39AutoVectorizingCopyWithAssumedAlignmentILi128EEENS4_14SM90_TMA_STOREES21_S23_S23_EEEvvEEEEvNT_6ParamsE:
	.zero		2944


//--------------------- SYMBOLS --------------------------

	.type		.nv.reservedSmem.offset0,@object
	.size		.nv.reservedSmem.offset0,0x4
	.type		.nv.reservedSmem.cap,@object
	.size		.nv.reservedSmem.cap,0x4
	.type		__assertfail,@function
